// auto-generated by cutlass_sweep.gemm — config: {"arch": "sm_90", "cluster_m": 1, "cluster_n": 2, "dtype": "tf32", "dtype_b": "tf32", "layout": "nt", "stages": 0, "tile_k": 32, "tile_m": 256, "tile_n": 64}
#include "cutlass/cutlass.h"
#include "cutlass/gemm/collective/collective_builder.hpp"
#include "cutlass/gemm/device/gemm_universal_adapter.h"
#include "cutlass/gemm/kernel/gemm_universal.hpp"
#include "cutlass/epilogue/collective/collective_builder.hpp"

using ElemA = cutlass::tfloat32_t;
using ElemB = cutlass::tfloat32_t;
using ElemCD = cutlass::tfloat32_t;
using Acc  = float;
using TileShape    = cute::Shape<cute::_256, cute::_64, cute::_32>;
using ClusterShape = cute::Shape<cute::_1, cute::_2, cute::_1>;

using CollectiveEpilogue = typename cutlass::epilogue::collective::CollectiveBuilder<
    cutlass::arch::Sm90, cutlass::arch::OpClassTensorOp,
    TileShape, ClusterShape,
    cutlass::epilogue::collective::EpilogueTileAuto,
    Acc, Acc,
    ElemCD, cutlass::layout::RowMajor, 128 / cutlass::sizeof_bits<ElemCD>::value,
    ElemCD, cutlass::layout::RowMajor, 128 / cutlass::sizeof_bits<ElemCD>::value,
    cutlass::epilogue::collective::EpilogueScheduleAuto
  >::CollectiveOp;

using CollectiveMainloop = typename cutlass::gemm::collective::CollectiveBuilder<
    cutlass::arch::Sm90, cutlass::arch::OpClassTensorOp,
    ElemA, cutlass::layout::RowMajor, 128 / cutlass::sizeof_bits<ElemA>::value,
    ElemB, cutlass::layout::ColumnMajor, 128 / cutlass::sizeof_bits<ElemB>::value,
    Acc,
    TileShape, ClusterShape,
    cutlass::gemm::collective::StageCountAutoCarveout<static_cast<int>(sizeof(typename CollectiveEpilogue::SharedStorage))>,
    cutlass::gemm::collective::KernelScheduleAuto
  >::CollectiveOp;

using GemmKernel = cutlass::gemm::kernel::GemmUniversal<
    cute::Shape<int,int,int,int>,
    CollectiveMainloop,
    CollectiveEpilogue
>;
using Gemm = cutlass::gemm::device::GemmUniversalAdapter<GemmKernel>;

// Force the device kernel symbol into the cubin without needing a host main.
auto* _anchor = &cutlass::device_kernel<GemmKernel>;


// ===== COMPILED SASS (sm_90a) =====

	.target	sm_90a

	.elftype	@"ET_EXEC"


//--------------------- .note.nv.tkinfo           --------------------------
	.section	.note.nv.tkinfo,"",@"SHT_NOTE"
	.sectionflags	@"SHF_NOTE_NV_TKINFO"
	.tkinfo
        /*0018*/ 	.word	0x00000002
        /*0030*/ 	.string	""
        /*0030*/ 	.string	"ptxas"
        /*0030*/ 	.string	"Cuda compilation tools, release 13.0, V13.0.88"
        /*0030*/ 	.string	"Build cuda_13.0.r13.0/compiler.36424714_0"
        /*0030*/ 	.string	"-arch sm_90a -m 64 "



//--------------------- .note.nv.cuinfo           --------------------------
	.section	.note.nv.cuinfo,"",@"SHT_NOTE"
	.sectionflags	@"SHF_NOTE_NV_CUINFO"
        /*0018*/ 	.short	0x0002
        /*001a*/ 	.short	0x005a
        /*001c*/ 	.short	0x0082
	.zero		2


//--------------------- .nv.info                  --------------------------
	.section	.nv.info,"",@"SHT_CUDA_INFO"
	.align	4


	//----- nvinfo : EIATTR_REGCOUNT
	.align		4
        /*0000*/ 	.byte	0x04, 0x2f
        /*0002*/ 	.short	(.L_15 - .L_14)
	.align		4
.L_14:
        /*0004*/ 	.word	index@(_ZN7cutlass13device_kernelINS_4gemm6kernel13GemmUniversalIN4cute5tupleIJiiiiEEENS1_10collective13CollectiveMmaINS1_34MainloopSm90TmaGmmaWarpSpecializedILi5ENS5_IJNS4_1CILi1EEENSA_ILi2EEESB_EEENS1_35KernelTmaWarpSpecializedCooperativeEEENS5_IJNSA_ILi256EEENSA_ILi64EEENSA_ILi32EEEEEENS_10tfloat32_tENS5_IJlSB_lEEESK_SL_NS4_8TiledMMAINS4_8MMA_AtomIJNS4_4SM904GMMA29MMA_64x64x8_F32TF32TF32_SS_TNILNSP_7ScaleInE1ELSR_1EEEEEENS4_6LayoutINS5_IJSC_SB_SB_EEENS5_IJSB_NSA_ILi0EEESW_EEEEENS5_IJNS4_10UnderscoreESZ_SZ_EEEEENS4_23SM90_TMA_LOAD_MULTICASTENS4_14ComposedLayoutINS4_7SwizzleILi3ELi4ELi3EEENS4_18smem_ptr_flag_bitsILi32EEENSU_INS5_IJNSA_ILi8EEESI_EEENS5_IJSI_SB_EEEEEEEvNS4_8identityENS4_13SM90_TMA_LOADES1C_vS1D_EENS_8epilogue10collective6detail29Sm90TmaWarpSpecializedAdapterINS1H_15DefaultEpilogueISK_SL_SL_NS1G_6thread17LinearCombinationISK_Li1EffLNS1L_9ScaleType4KindE0ELNS_15FloatRoundStyleE2ESK_EENS1_15EpilogueDefaultEEEEEvvEEEEvNT_6ParamsE)
        /*0008*/ 	.word	0x000000a8


	//----- nvinfo : EIATTR_FRAME_SIZE
	.align		4
.L_15:
        /*000c*/ 	.byte	0x04, 0x11
        /*000e*/ 	.short	(.L_17 - .L_16)
	.align		4
.L_16:
        /*0010*/ 	.word	index@(_ZN7cutlass13device_kernelINS_4gemm6kernel13GemmUniversalIN4cute5tupleIJiiiiEEENS1_10collective13CollectiveMmaINS1_34MainloopSm90TmaGmmaWarpSpecializedILi5ENS5_IJNS4_1CILi1EEENSA_ILi2EEESB_EEENS1_35KernelTmaWarpSpecializedCooperativeEEENS5_IJNSA_ILi256EEENSA_ILi64EEENSA_ILi32EEEEEENS_10tfloat32_tENS5_IJlSB_lEEESK_SL_NS4_8TiledMMAINS4_8MMA_AtomIJNS4_4SM904GMMA29MMA_64x64x8_F32TF32TF32_SS_TNILNSP_7ScaleInE1ELSR_1EEEEEENS4_6LayoutINS5_IJSC_SB_SB_EEENS5_IJSB_NSA_ILi0EEESW_EEEEENS5_IJNS4_10UnderscoreESZ_SZ_EEEEENS4_23SM90_TMA_LOAD_MULTICASTENS4_14ComposedLayoutINS4_7SwizzleILi3ELi4ELi3EEENS4_18smem_ptr_flag_bitsILi32EEENSU_INS5_IJNSA_ILi8EEESI_EEENS5_IJSI_SB_EEEEEEEvNS4_8identityENS4_13SM90_TMA_LOADES1C_vS1D_EENS_8epilogue10collective6detail29Sm90TmaWarpSpecializedAdapterINS1H_15DefaultEpilogueISK_SL_SL_NS1G_6thread17LinearCombinationISK_Li1EffLNS1L_9ScaleType4KindE0ELNS_15FloatRoundStyleE2ESK_EENS1_15EpilogueDefaultEEEEEvvEEEEvNT_6ParamsE)
        /*0014*/ 	.word	0x00000000


	//----- nvinfo : EIATTR_MIN_STACK_SIZE
	.align		4
.L_17:
        /*0018*/ 	.byte	0x04, 0x12
        /*001a*/ 	.short	(.L_19 - .L_18)
	.align		4
.L_18:
        /*001c*/ 	.word	index@(_ZN7cutlass13device_kernelINS_4gemm6kernel13GemmUniversalIN4cute5tupleIJiiiiEEENS1_10collective13CollectiveMmaINS1_34MainloopSm90TmaGmmaWarpSpecializedILi5ENS5_IJNS4_1CILi1EEENSA_ILi2EEESB_EEENS1_35KernelTmaWarpSpecializedCooperativeEEENS5_IJNSA_ILi256EEENSA_ILi64EEENSA_ILi32EEEEEENS_10tfloat32_tENS5_IJlSB_lEEESK_SL_NS4_8TiledMMAINS4_8MMA_AtomIJNS4_4SM904GMMA29MMA_64x64x8_F32TF32TF32_SS_TNILNSP_7ScaleInE1ELSR_1EEEEEENS4_6LayoutINS5_IJSC_SB_SB_EEENS5_IJSB_NSA_ILi0EEESW_EEEEENS5_IJNS4_10UnderscoreESZ_SZ_EEEEENS4_23SM90_TMA_LOAD_MULTICASTENS4_14ComposedLayoutINS4_7SwizzleILi3ELi4ELi3EEENS4_18smem_ptr_flag_bitsILi32EEENSU_INS5_IJNSA_ILi8EEESI_EEENS5_IJSI_SB_EEEEEEEvNS4_8identityENS4_13SM90_TMA_LOADES1C_vS1D_EENS_8epilogue10collective6detail29Sm90TmaWarpSpecializedAdapterINS1H_15DefaultEpilogueISK_SL_SL_NS1G_6thread17LinearCombinationISK_Li1EffLNS1L_9ScaleType4KindE0ELNS_15FloatRoundStyleE2ESK_EENS1_15EpilogueDefaultEEEEEvvEEEEvNT_6ParamsE)
        /*0020*/ 	.word	0x00000000
.L_19:


//--------------------- .nv.compat                --------------------------
	.section	.nv.compat,"",@"SHT_CUDA_COMPAT_INFO"
	.align	4
        /*0000*/ 	.byte	0x02, 0x09, 0x01, 0x00, 0x02, 0x02, 0x04, 0x00, 0x02, 0x05, 0x05, 0x00, 0x03, 0x07, 0x01, 0x01
        /*0010*/ 	.byte	0x02, 0x03, 0x01, 0x00, 0x02, 0x06, 0x01, 0x00, 0x04, 0x0b, 0x08, 0x00, 0x00, 0x00, 0x00, 0x00
        /*0020*/ 	.byte	0x00, 0x00, 0x00, 0x00


//--------------------- .nv.info._ZN7cutlass13device_kernelINS_4gemm6kernel13GemmUniversalIN4cute5tupleIJiiiiEEENS1_10collective13CollectiveMmaINS1_34MainloopSm90TmaGmmaWarpSpecializedILi5ENS5_IJNS4_1CILi1EEENSA_ILi2EEESB_EEENS1_35KernelTmaWarpSpecializedCooperativeEEENS5_IJNSA_ILi256EEENSA_ILi64EEENSA_ILi32EEEEEENS_10tfloat32_tENS5_IJlSB_lEEESK_SL_NS4_8TiledMMAINS4_8MMA_AtomIJNS4_4SM904GMMA29MMA_64x64x8_F32TF32TF32_SS_TNILNSP_7ScaleInE1ELSR_1EEEEEENS4_6LayoutINS5_IJSC_SB_SB_EEENS5_IJSB_NSA_ILi0EEESW_EEEEENS5_IJNS4_10UnderscoreESZ_SZ_EEEEENS4_23SM90_TMA_LOAD_MULTICASTENS4_14ComposedLayoutINS4_7SwizzleILi3ELi4ELi3EEENS4_18smem_ptr_flag_bitsILi32EEENSU_INS5_IJNSA_ILi8EEESI_EEENS5_IJSI_SB_EEEEEEEvNS4_8identityENS4_13SM90_TMA_LOADES1C_vS1D_EENS_8epilogue10collective6detail29Sm90TmaWarpSpecializedAdapterINS1H_15DefaultEpilogueISK_SL_SL_NS1G_6thread17LinearCombinationISK_Li1EffLNS1L_9ScaleType4KindE0ELNS_15FloatRoundStyleE2ESK_EENS1_15EpilogueDefaultEEEEEvvEEEEvNT_6ParamsE --------------------------
	.section	.nv.info._ZN7cutlass13device_kernelINS_4gemm6kernel13GemmUniversalIN4cute5tupleIJiiiiEEENS1_10collective13CollectiveMmaINS1_34MainloopSm90TmaGmmaWarpSpecializedILi5ENS5_IJNS4_1CILi1EEENSA_ILi2EEESB_EEENS1_35KernelTmaWarpSpecializedCooperativeEEENS5_IJNSA_ILi256EEENSA_ILi64EEENSA_ILi32EEEEEENS_10tfloat32_tENS5_IJlSB_lEEESK_SL_NS4_8TiledMMAINS4_8MMA_AtomIJNS4_4SM904GMMA29MMA_64x64x8_F32TF32TF32_SS_TNILNSP_7ScaleInE1ELSR_1EEEEEENS4_6LayoutINS5_IJSC_SB_SB_EEENS5_IJSB_NSA_ILi0EEESW_EEEEENS5_IJNS4_10UnderscoreESZ_SZ_EEEEENS4_23SM90_TMA_LOAD_MULTICASTENS4_14ComposedLayoutINS4_7SwizzleILi3ELi4ELi3EEENS4_18smem_ptr_flag_bitsILi32EEENSU_INS5_IJNSA_ILi8EEESI_EEENS5_IJSI_SB_EEEEEEEvNS4_8identityENS4_13SM90_TMA_LOADES1C_vS1D_EENS_8epilogue10collective6detail29Sm90TmaWarpSpecializedAdapterINS1H_15DefaultEpilogueISK_SL_SL_NS1G_6thread17LinearCombinationISK_Li1EffLNS1L_9ScaleType4KindE0ELNS_15FloatRoundStyleE2ESK_EENS1_15EpilogueDefaultEEEEEvvEEEEvNT_6ParamsE,"",@"SHT_CUDA_INFO"
	.sectionflags	@""
	.align	4


	//----- nvinfo : EIATTR_CUDA_API_VERSION
	.align		4
        /*0000*/ 	.byte	0x04, 0x37
        /*0002*/ 	.short	(.L_21 - .L_20)
.L_20:
        /*0004*/ 	.word	0x00000082


	//----- nvinfo : EIATTR_KPARAM_INFO
	.align		4
.L_21:
        /*0008*/ 	.byte	0x04, 0x17
        /*000a*/ 	.short	(.L_23 - .L_22)
.L_22:
        /*000c*/ 	.word	0x00000000
        /*0010*/ 	.short	0x0000
        /*0012*/ 	.short	0x0070
        /*0014*/ 	.byte	0x00, 0xf0, 0x01, 0x10


	//----- nvinfo : EIATTR_SPARSE_MMA_MASK
	.align		4
.L_23:
        /*0018*/ 	.byte	0x03, 0x50
        /*001a*/ 	.short	0x0000


	//----- nvinfo : EIATTR_MAXREG_COUNT
	.align		4
        /*001c*/ 	.byte	0x03, 0x1b
        /*001e*/ 	.short	0x00a8


	//----- nvinfo : EIATTR_NUM_BARRIERS
	.align		4
        /*0020*/ 	.byte	0x02, 0x4c
        /*0022*/ 	.byte	0x01
	.zero		1


	//----- nvinfo : EIATTR_EXTERNS
	.align		4
        /*0024*/ 	.byte	0x04, 0x0f
        /*0026*/ 	.short	(.L_25 - .L_24)


	//   ....[0]....
	.align		4
.L_24:
        /*0028*/ 	.word	index@(__assertfail)


	//----- nvinfo : EIATTR_MERCURY_ISA_VERSION
	.align		4
.L_25:
        /*002c*/ 	.byte	0x03, 0x5f
        /*002e*/ 	.short	0x0101


	//----- nvinfo : EIATTR_INT_WARP_WIDE_INSTR_OFFSETS
	.align		4
        /*0030*/ 	.byte	0x04, 0x31
        /*0032*/ 	.short	(.L_27 - .L_26)


	//   ....[0]....
.L_26:
        /*0034*/ 	.word	0x00000490


	//   ....[1]....
        /*0038*/ 	.word	0x000004b0


	//   ....[2]....
        /*003c*/ 	.word	0x00000660


	//----- nvinfo : EIATTR_COOP_GROUP_MASK_REGIDS
	.align		4
.L_27:
        /*0040*/ 	.byte	0x04, 0x29
        /*0042*/ 	.short	(.L_29 - .L_28)


	//   ....[0]....
.L_28:
        /*0044*/ 	.word	0xffffffff


	//   ....[1]....
        /*0048*/ 	.word	0xffffffff


	//   ....[2]....
        /*004c*/ 	.word	0xffffffff


	//   ....[3]....
        /*0050*/ 	.word	0xffffffff


	//   ....[4]....
        /*0054*/ 	.word	0xffffffff


	//   ....[5]....
        /*0058*/ 	.word	0xffffffff


	//----- nvinfo : EIATTR_COOP_GROUP_INSTR_OFFSETS
	.align		4
.L_29:
        /*005c*/ 	.byte	0x04, 0x28
        /*005e*/ 	.short	(.L_31 - .L_30)


	//   ....[0]....
.L_30:
        /*0060*/ 	.word	0x00000060


	//   ....[1]....
        /*0064*/ 	.word	0x00000070


	//   ....[2]....
        /*0068*/ 	.word	0x00000130


	//   ....[3]....
        /*006c*/ 	.word	0x000002e0


	//   ....[4]....
        /*0070*/ 	.word	0x000007a0


	//   ....[5]....
        /*0074*/ 	.word	0x00001200


	//----- nvinfo : EIATTR_REG_RECONFIG
	.align		4
.L_31:
        /*0078*/ 	.byte	0x01, 0x54
	.zero		2


	//----- nvinfo : EIATTR_SYSCALL_OFFSETS
	.align		4
        /*007c*/ 	.byte	0x04, 0x46
        /*007e*/ 	.short	(.L_33 - .L_32)


	//   ....[0]....
.L_32:
        /*0080*/ 	.word	0x000013c0


	//----- nvinfo : EIATTR_MBARRIER_INSTR_OFFSETS
	.align		4
.L_33:
        /*0084*/ 	.byte	0x04, 0x39
        /*0086*/ 	.short	(.L_35 - .L_34)


	//   ....[0]....
.L_34:
        /*0088*/ 	.word	0x00000230
        /*008c*/ 	.word	0x000000ff
        /*0090*/ 	.word	0x00000000
        /*0094*/ 	.short	0x0100
        /*0096*/ 	.byte	0x08
	.zero		1


	//   ....[1]....
        /*0098*/ 	.word	0x00000240
        /*009c*/ 	.word	0x000000ff
        /*00a0*/ 	.word	0x00000028
        /*00a4*/ 	.short	0x0100
        /*00a6*/ 	.byte	0x08
	.zero		1


	//   ....[2]....
        /*00a8*/ 	.word	0x00000250
        /*00ac*/ 	.word	0x000000ff
        /*00b0*/ 	.word	0x00000008
        /*00b4*/ 	.short	0x0100
        /*00b6*/ 	.byte	0x08
	.zero		1


	//   ....[3]....
        /*00b8*/ 	.word	0x00000260
        /*00bc*/ 	.word	0x000000ff
        /*00c0*/ 	.word	0x00000030
        /*00c4*/ 	.short	0x0100
        /*00c6*/ 	.byte	0x08
	.zero		1


	//   ....[4]....
        /*00c8*/ 	.word	0x00000270
        /*00cc*/ 	.word	0x000000ff
        /*00d0*/ 	.word	0x00000010
        /*00d4*/ 	.short	0x0100
        /*00d6*/ 	.byte	0x08
	.zero		1


	//   ....[5]....
        /*00d8*/ 	.word	0x00000280
        /*00dc*/ 	.word	0x000000ff
        /*00e0*/ 	.word	0x00000038
        /*00e4*/ 	.short	0x0100
        /*00e6*/ 	.byte	0x08
	.zero		1


	//   ....[6]....
        /*00e8*/ 	.word	0x00000290
        /*00ec*/ 	.word	0x000000ff
        /*00f0*/ 	.word	0x00000018
        /*00f4*/ 	.short	0x0100
        /*00f6*/ 	.byte	0x08
	.zero		1


	//   ....[7]....
        /*00f8*/ 	.word	0x000002a0
        /*00fc*/ 	.word	0x000000ff
        /*0100*/ 	.word	0x00000040
        /*0104*/ 	.short	0x0100
        /*0106*/ 	.byte	0x08
	.zero		1


	//   ....[8]....
        /*0108*/ 	.word	0x000002b0
        /*010c*/ 	.word	0x000000ff
        /*0110*/ 	.word	0x00000020
        /*0114*/ 	.short	0x0100
        /*0116*/ 	.byte	0x08
	.zero		1


	//   ....[9]....
        /*0118*/ 	.word	0x000002c0
        /*011c*/ 	.word	0x000000ff
        /*0120*/ 	.word	0x00000048
        /*0124*/ 	.short	0x0100
        /*0126*/ 	.byte	0x08
	.zero		1


	//   ....[10]....
        /*0128*/ 	.word	0x000006e0
        /*012c*/ 	.word	0x000000ff
        /*0130*/ 	.word	0x00000060
        /*0134*/ 	.short	0x0100
        /*0136*/ 	.byte	0x06
	.zero		1


	//   ....[11]....
        /*0138*/ 	.word	0x00000750
        /*013c*/ 	.word	0x000000ff
        /*0140*/ 	.word	0x00000068
        /*0144*/ 	.short	0x0100
        /*0146*/ 	.byte	0x06
	.zero		1


	//   ....[12]....
        /*0148*/ 	.word	0x00001480
        /*014c*/ 	.word	0x00000003
        /*0150*/ 	.word	0x00000000
        /*0154*/ 	.short	0x010a
        /*0156*/ 	.byte	0x3f
	.zero		1


	//   ....[13]....
        /*0158*/ 	.word	0x000014c0
        /*015c*/ 	.word	0x00000003
        /*0160*/ 	.word	0x00000000
        /*0164*/ 	.short	0x010a
        /*0166*/ 	.byte	0x3f
	.zero		1


	//   ....[14]....
        /*0168*/ 	.word	0x00001a10
        /*016c*/ 	.word	0x00000005
        /*0170*/ 	.word	0x00000000
        /*0174*/ 	.short	0x010a
        /*0176*/ 	.byte	0x3f
	.zero		1


	//   ....[15]....
        /*0178*/ 	.word	0x00001a50
        /*017c*/ 	.word	0x00000005
        /*0180*/ 	.word	0x00000000
        /*0184*/ 	.short	0x010a
        /*0186*/ 	.byte	0x3f
	.zero		1


	//   ....[16]....
        /*0188*/ 	.word	0x00001e30
        /*018c*/ 	.word	0x00000005
        /*0190*/ 	.word	0x00000000
        /*0194*/ 	.short	0x0101
        /*0196*/ 	.byte	0x3f
	.zero		1


	//   ....[17]....
        /*0198*/ 	.word	0x00002050
        /*019c*/ 	.word	0x00000003
        /*01a0*/ 	.word	0x00000000
        /*01a4*/ 	.short	0x0101
        /*01a6*/ 	.byte	0x3f
	.zero		1


	//   ....[18]....
        /*01a8*/ 	.word	0x00007ae0
        /*01ac*/ 	.word	0x00000016
        /*01b0*/ 	.word	0x00000028
        /*01b4*/ 	.short	0x010a
        /*01b6*/ 	.byte	0x3f
	.zero		1


	//   ....[19]....
        /*01b8*/ 	.word	0x00007e40
        /*01bc*/ 	.word	0x00000003
        /*01c0*/ 	.word	0x00000068
        /*01c4*/ 	.short	0x0101
        /*01c6*/ 	.byte	0x3f
	.zero		1


	//   ....[20]....
        /*01c8*/ 	.word	0x00008590
        /*01cc*/ 	.word	0x00000007
        /*01d0*/ 	.word	0x00000000
        /*01d4*/ 	.short	0x010a
        /*01d6*/ 	.byte	0x3f
	.zero		1


	//   ....[21]....
        /*01d8*/ 	.word	0x00008610
        /*01dc*/ 	.word	0x00000008
        /*01e0*/ 	.word	0x00000000
        /*01e4*/ 	.short	0x010a
        /*01e6*/ 	.byte	0x3f
	.zero		1


	//   ....[22]....
        /*01e8*/ 	.word	0x000086a0
        /*01ec*/ 	.word	0x00000009
        /*01f0*/ 	.word	0x00000000
        /*01f4*/ 	.short	0x010a
        /*01f6*/ 	.byte	0x3f
	.zero		1


	//   ....[23]....
        /*01f8*/ 	.word	0x00008730
        /*01fc*/ 	.word	0x00000006
        /*0200*/ 	.word	0x00000000
        /*0204*/ 	.short	0x010a
        /*0206*/ 	.byte	0x3f
	.zero		1


	//   ....[24]....
        /*0208*/ 	.word	0x000087c0
        /*020c*/ 	.word	0x00000003
        /*0210*/ 	.word	0x00000000
        /*0214*/ 	.short	0x010a
        /*0216*/ 	.byte	0x3f
	.zero		1


	//   ....[25]....
        /*0218*/ 	.word	0x00008820
        /*021c*/ 	.word	0x00000003
        /*0220*/ 	.word	0x00000000
        /*0224*/ 	.short	0x010a
        /*0226*/ 	.byte	0x3f
	.zero		1


	//   ....[26]....
        /*0228*/ 	.word	0x00008870
        /*022c*/ 	.word	0x00000005
        /*0230*/ 	.word	0x00000000
        /*0234*/ 	.short	0x010a
        /*0236*/ 	.byte	0x3f
	.zero		1


	//   ....[27]....
        /*0238*/ 	.word	0x00008940
        /*023c*/ 	.word	0x00000016
        /*0240*/ 	.word	0x00000028
        /*0244*/ 	.short	0x010a
        /*0246*/ 	.byte	0x3f
	.zero		1


	//   ....[28]....
        /*0248*/ 	.word	0x00008a10
        /*024c*/ 	.word	0x00000007
        /*0250*/ 	.word	0x00000000
        /*0254*/ 	.short	0x010a
        /*0256*/ 	.byte	0x3f
	.zero		1


	//   ....[29]....
        /*0258*/ 	.word	0x00008a60
        /*025c*/ 	.word	0x00000008
        /*0260*/ 	.word	0x00000000
        /*0264*/ 	.short	0x010a
        /*0266*/ 	.byte	0x3f
	.zero		1


	//   ....[30]....
        /*0268*/ 	.word	0x00008ab0
        /*026c*/ 	.word	0x00000009
        /*0270*/ 	.word	0x00000000
        /*0274*/ 	.short	0x010a
        /*0276*/ 	.byte	0x3f
	.zero		1


	//   ....[31]....
        /*0278*/ 	.word	0x00008b00
        /*027c*/ 	.word	0x00000006
        /*0280*/ 	.word	0x00000000
        /*0284*/ 	.short	0x010a
        /*0286*/ 	.byte	0x3f
	.zero		1


	//----- nvinfo : EIATTR_NUM_MBARRIERS
	.align		4
.L_35:
        /*0288*/ 	.byte	0x03, 0x38
        /*028a*/ 	.short	0x000c


	//----- nvinfo : EIATTR_EXIT_INSTR_OFFSETS
	.align		4
        /*028c*/ 	.byte	0x04, 0x1c
        /*028e*/ 	.short	(.L_37 - .L_36)


	//   ....[0]....
.L_36:
        /*0290*/ 	.word	0x00000910


	//   ....[1]....
        /*0294*/ 	.word	0x00001130


	//   ....[2]....
        /*0298*/ 	.word	0x00007200


	//   ....[3]....
        /*029c*/ 	.word	0x00007760


	//   ....[4]....
        /*02a0*/ 	.word	0x00008810


	//----- nvinfo : EIATTR_MAX_THREADS
	.align		4
.L_37:
        /*02a4*/ 	.byte	0x04, 0x05
        /*02a6*/ 	.short	(.L_39 - .L_38)
.L_38:
        /*02a8*/ 	.word	0x00000180
        /*02ac*/ 	.word	0x00000001
        /*02b0*/ 	.word	0x00000001


	//----- nvinfo : EIATTR_CRS_STACK_SIZE
	.align		4
.L_39:
        /*02b4*/ 	.byte	0x04, 0x1e
        /*02b6*/ 	.short	(.L_41 - .L_40)
.L_40:
        /*02b8*/ 	.word	0x00000000


	//----- nvinfo : EIATTR_CBANK_PARAM_SIZE
	.align		4
.L_41:
        /*02bc*/ 	.byte	0x03, 0x19
        /*02be*/ 	.short	0x0470


	//----- nvinfo : EIATTR_PARAM_CBANK
	.align		4
        /*02c0*/ 	.byte	0x04, 0x0a
        /*02c2*/ 	.short	(.L_43 - .L_42)
	.align		4
.L_42:
        /*02c4*/ 	.word	index@(.nv.constant0._ZN7cutlass13device_kernelINS_4gemm6kernel13GemmUniversalIN4cute5tupleIJiiiiEEENS1_10collective13CollectiveMmaINS1_34MainloopSm90TmaGmmaWarpSpecializedILi5ENS5_IJNS4_1CILi1EEENSA_ILi2EEESB_EEENS1_35KernelTmaWarpSpecializedCooperativeEEENS5_IJNSA_ILi256EEENSA_ILi64EEENSA_ILi32EEEEEENS_10tfloat32_tENS5_IJlSB_lEEESK_SL_NS4_8TiledMMAINS4_8MMA_AtomIJNS4_4SM904GMMA29MMA_64x64x8_F32TF32TF32_SS_TNILNSP_7ScaleInE1ELSR_1EEEEEENS4_6LayoutINS5_IJSC_SB_SB_EEENS5_IJSB_NSA_ILi0EEESW_EEEEENS5_IJNS4_10UnderscoreESZ_SZ_EEEEENS4_23SM90_TMA_LOAD_MULTICASTENS4_14ComposedLayoutINS4_7SwizzleILi3ELi4ELi3EEENS4_18smem_ptr_flag_bitsILi32EEENSU_INS5_IJNSA_ILi8EEESI_EEENS5_IJSI_SB_EEEEEEEvNS4_8identityENS4_13SM90_TMA_LOADES1C_vS1D_EENS_8epilogue10collective6detail29Sm90TmaWarpSpecializedAdapterINS1H_15DefaultEpilogueISK_SL_SL_NS1G_6thread17LinearCombinationISK_Li1EffLNS1L_9ScaleType4KindE0ELNS_15FloatRoundStyleE2ESK_EENS1_15EpilogueDefaultEEEEEvvEEEEvNT_6ParamsE)
        /*02c8*/ 	.short	0x0210
        /*02ca*/ 	.short	0x0470


	//----- nvinfo : EIATTR_SW_WAR
	.align		4
.L_43:
        /*02cc*/ 	.byte	0x04, 0x36
        /*02ce*/ 	.short	(.L_45 - .L_44)
.L_44:
        /*02d0*/ 	.word	0x00000008
.L_45:


//--------------------- .nv.callgraph             --------------------------
	.section	.nv.callgraph,"",@"SHT_CUDA_CALLGRAPH"
	.align	4
	.sectionentsize	8
	.align		4
        /*0000*/ 	.word	0x00000000
	.align		4
        /*0004*/ 	.word	0xffffffff
	.align		4
        /*0008*/ 	.word	index@(_ZN7cutlass13device_kernelINS_4gemm6kernel13GemmUniversalIN4cute5tupleIJiiiiEEENS1_10collective13CollectiveMmaINS1_34MainloopSm90TmaGmmaWarpSpecializedILi5ENS5_IJNS4_1CILi1EEENSA_ILi2EEESB_EEENS1_35KernelTmaWarpSpecializedCooperativeEEENS5_IJNSA_ILi256EEENSA_ILi64EEENSA_ILi32EEEEEENS_10tfloat32_tENS5_IJlSB_lEEESK_SL_NS4_8TiledMMAINS4_8MMA_AtomIJNS4_4SM904GMMA29MMA_64x64x8_F32TF32TF32_SS_TNILNSP_7ScaleInE1ELSR_1EEEEEENS4_6LayoutINS5_IJSC_SB_SB_EEENS5_IJSB_NSA_ILi0EEESW_EEEEENS5_IJNS4_10UnderscoreESZ_SZ_EEEEENS4_23SM90_TMA_LOAD_MULTICASTENS4_14ComposedLayoutINS4_7SwizzleILi3ELi4ELi3EEENS4_18smem_ptr_flag_bitsILi32EEENSU_INS5_IJNSA_ILi8EEESI_EEENS5_IJSI_SB_EEEEEEEvNS4_8identityENS4_13SM90_TMA_LOADES1C_vS1D_EENS_8epilogue10collective6detail29Sm90TmaWarpSpecializedAdapterINS1H_15DefaultEpilogueISK_SL_SL_NS1G_6thread17LinearCombinationISK_Li1EffLNS1L_9ScaleType4KindE0ELNS_15FloatRoundStyleE2ESK_EENS1_15EpilogueDefaultEEEEEvvEEEEvNT_6ParamsE)
	.align		4
        /*000c*/ 	.word	index@(__assertfail)
	.align		4
        /*0010*/ 	.word	0x00000000
	.align		4
        /*0014*/ 	.word	0xfffffffe
	.align		4
        /*0018*/ 	.word	0x00000000
	.align		4
        /*001c*/ 	.word	0xfffffffd
	.align		4
        /*0020*/ 	.word	0x00000000
	.align		4
        /*0024*/ 	.word	0xfffffffc


//--------------------- .nv.constant4             --------------------------
	.section	.nv.constant4,"a",@progbits
	.align	8
	.align		8
.nv.constant4:
        /*0000*/ 	.dword	__assertfail
	.align		8
        /*0008*/ 	.dword	__unnamed_1
	.align		8
        /*0010*/ 	.dword	_ZN40_INTERNAL_16fb6c7e_4_k_cu_04b3ca07_242314cuda3std3__45__cpo5beginE
	.align		8
        /*0018*/ 	.dword	_ZN40_INTERNAL_16fb6c7e_4_k_cu_04b3ca07_242314cuda3std3__45__cpo3endE
	.align		8
        /*0020*/ 	.dword	_ZN40_INTERNAL_16fb6c7e_4_k_cu_04b3ca07_242314cuda3std3__45__cpo6cbeginE
	.align		8
        /*0028*/ 	.dword	_ZN40_INTERNAL_16fb6c7e_4_k_cu_04b3ca07_242314cuda3std3__45__cpo4cendE
	.align		8
        /*0030*/ 	.dword	_ZN40_INTERNAL_16fb6c7e_4_k_cu_04b3ca07_242314cuda3std3__442_GLOBAL__N__16fb6c7e_4_k_cu_04b3ca07_242316ignoreE
	.align		8
        /*0038*/ 	.dword	_ZN40_INTERNAL_16fb6c7e_4_k_cu_04b3ca07_242314cuda3std3__419piecewise_constructE
	.align		8
        /*0040*/ 	.dword	_ZN40_INTERNAL_16fb6c7e_4_k_cu_04b3ca07_242314cuda3std3__48in_placeE
	.align		8
        /*0048*/ 	.dword	_ZN40_INTERNAL_16fb6c7e_4_k_cu_04b3ca07_242314cuda3std6ranges3__45__cpo4swapE
	.align		8
        /*0050*/ 	.dword	_ZN40_INTERNAL_16fb6c7e_4_k_cu_04b3ca07_242314cuda3std6ranges3__45__cpo9iter_moveE
	.align		8
        /*0058*/ 	.dword	_ZN40_INTERNAL_16fb6c7e_4_k_cu_04b3ca07_242314cute7productE
	.align		8
        /*0060*/ 	.dword	_ZN40_INTERNAL_16fb6c7e_4_k_cu_04b3ca07_242314cute1_E
	.align		8
        /*0068*/ 	.dword	$str$22
	.align		8
        /*0070*/ 	.dword	$str$23


//--------------------- .text._ZN7cutlass13device_kernelINS_4gemm6kernel13GemmUniversalIN4cute5tupleIJiiiiEEENS1_10collective13CollectiveMmaINS1_34MainloopSm90TmaGmmaWarpSpecializedILi5ENS5_IJNS4_1CILi1EEENSA_ILi2EEESB_EEENS1_35KernelTmaWarpSpecializedCooperativeEEENS5_IJNSA_ILi256EEENSA_ILi64EEENSA_ILi32EEEEEENS_10tfloat32_tENS5_IJlSB_lEEESK_SL_NS4_8TiledMMAINS4_8MMA_AtomIJNS4_4SM904GMMA29MMA_64x64x8_F32TF32TF32_SS_TNILNSP_7ScaleInE1ELSR_1EEEEEENS4_6LayoutINS5_IJSC_SB_SB_EEENS5_IJSB_NSA_ILi0EEESW_EEEEENS5_IJNS4_10UnderscoreESZ_SZ_EEEEENS4_23SM90_TMA_LOAD_MULTICASTENS4_14ComposedLayoutINS4_7SwizzleILi3ELi4ELi3EEENS4_18smem_ptr_flag_bitsILi32EEENSU_INS5_IJNSA_ILi8EEESI_EEENS5_IJSI_SB_EEEEEEEvNS4_8identityENS4_13SM90_TMA_LOADES1C_vS1D_EENS_8epilogue10collective6detail29Sm90TmaWarpSpecializedAdapterINS1H_15DefaultEpilogueISK_SL_SL_NS1G_6thread17LinearCombinationISK_Li1EffLNS1L_9ScaleType4KindE0ELNS_15FloatRoundStyleE2ESK_EENS1_15EpilogueDefaultEEEEEvvEEEEvNT_6ParamsE --------------------------
	.section	.text._ZN7cutlass13device_kernelINS_4gemm6kernel13GemmUniversalIN4cute5tupleIJiiiiEEENS1_10collective13CollectiveMmaINS1_34MainloopSm90TmaGmmaWarpSpecializedILi5ENS5_IJNS4_1CILi1EEENSA_ILi2EEESB_EEENS1_35KernelTmaWarpSpecializedCooperativeEEENS5_IJNSA_ILi256EEENSA_ILi64EEENSA_ILi32EEEEEENS_10tfloat32_tENS5_IJlSB_lEEESK_SL_NS4_8TiledMMAINS4_8MMA_AtomIJNS4_4SM904GMMA29MMA_64x64x8_F32TF32TF32_SS_TNILNSP_7ScaleInE1ELSR_1EEEEEENS4_6LayoutINS5_IJSC_SB_SB_EEENS5_IJSB_NSA_ILi0EEESW_EEEEENS5_IJNS4_10UnderscoreESZ_SZ_EEEEENS4_23SM90_TMA_LOAD_MULTICASTENS4_14ComposedLayoutINS4_7SwizzleILi3ELi4ELi3EEENS4_18smem_ptr_flag_bitsILi32EEENSU_INS5_IJNSA_ILi8EEESI_EEENS5_IJSI_SB_EEEEEEEvNS4_8identityENS4_13SM90_TMA_LOADES1C_vS1D_EENS_8epilogue10collective6detail29Sm90TmaWarpSpecializedAdapterINS1H_15DefaultEpilogueISK_SL_SL_NS1G_6thread17LinearCombinationISK_Li1EffLNS1L_9ScaleType4KindE0ELNS_15FloatRoundStyleE2ESK_EENS1_15EpilogueDefaultEEEEEvvEEEEvNT_6ParamsE,"ax",@progbits
	.align	128
.text._ZN7cutlass13device_kernelINS_4gemm6kernel13GemmUniversalIN4cute5tupleIJiiiiEEENS1_10collective13CollectiveMmaINS1_34MainloopSm90TmaGmmaWarpSpecializedILi5ENS5_IJNS4_1CILi1EEENSA_ILi2EEESB_EEENS1_35KernelTmaWarpSpecializedCooperativeEEENS5_IJNSA_ILi256EEENSA_ILi64EEENSA_ILi32EEEEEENS_10tfloat32_tENS5_IJlSB_lEEESK_SL_NS4_8TiledMMAINS4_8MMA_AtomIJNS4_4SM904GMMA29MMA_64x64x8_F32TF32TF32_SS_TNILNSP_7ScaleInE1ELSR_1EEEEEENS4_6LayoutINS5_IJSC_SB_SB_EEENS5_IJSB_NSA_ILi0EEESW_EEEEENS5_IJNS4_10UnderscoreESZ_SZ_EEEEENS4_23SM90_TMA_LOAD_MULTICASTENS4_14ComposedLayoutINS4_7SwizzleILi3ELi4ELi3EEENS4_18smem_ptr_flag_bitsILi32EEENSU_INS5_IJNSA_ILi8EEESI_EEENS5_IJSI_SB_EEEEEEEvNS4_8identityENS4_13SM90_TMA_LOADES1C_vS1D_EENS_8epilogue10collective6detail29Sm90TmaWarpSpecializedAdapterINS1H_15DefaultEpilogueISK_SL_SL_NS1G_6thread17LinearCombinationISK_Li1EffLNS1L_9ScaleType4KindE0ELNS_15FloatRoundStyleE2ESK_EENS1_15EpilogueDefaultEEEEEvvEEEEvNT_6ParamsE:
        .type           _ZN7cutlass13device_kernelINS_4gemm6kernel13GemmUniversalIN4cute5tupleIJiiiiEEENS1_10collective13CollectiveMmaINS1_34MainloopSm90TmaGmmaWarpSpecializedILi5ENS5_IJNS4_1CILi1EEENSA_ILi2EEESB_EEENS1_35KernelTmaWarpSpecializedCooperativeEEENS5_IJNSA_ILi256EEENSA_ILi64EEENSA_ILi32EEEEEENS_10tfloat32_tENS5_IJlSB_lEEESK_SL_NS4_8TiledMMAINS4_8MMA_AtomIJNS4_4SM904GMMA29MMA_64x64x8_F32TF32TF32_SS_TNILNSP_7ScaleInE1ELSR_1EEEEEENS4_6LayoutINS5_IJSC_SB_SB_EEENS5_IJSB_NSA_ILi0EEESW_EEEEENS5_IJNS4_10UnderscoreESZ_SZ_EEEEENS4_23SM90_TMA_LOAD_MULTICASTENS4_14ComposedLayoutINS4_7SwizzleILi3ELi4ELi3EEENS4_18smem_ptr_flag_bitsILi32EEENSU_INS5_IJNSA_ILi8EEESI_EEENS5_IJSI_SB_EEEEEEEvNS4_8identityENS4_13SM90_TMA_LOADES1C_vS1D_EENS_8epilogue10collective6detail29Sm90TmaWarpSpecializedAdapterINS1H_15DefaultEpilogueISK_SL_SL_NS1G_6thread17LinearCombinationISK_Li1EffLNS1L_9ScaleType4KindE0ELNS_15FloatRoundStyleE2ESK_EENS1_15EpilogueDefaultEEEEEvvEEEEvNT_6ParamsE,@function
        .size           _ZN7cutlass13device_kernelINS_4gemm6kernel13GemmUniversalIN4cute5tupleIJiiiiEEENS1_10collective13CollectiveMmaINS1_34MainloopSm90TmaGmmaWarpSpecializedILi5ENS5_IJNS4_1CILi1EEENSA_ILi2EEESB_EEENS1_35KernelTmaWarpSpecializedCooperativeEEENS5_IJNSA_ILi256EEENSA_ILi64EEENSA_ILi32EEEEEENS_10tfloat32_tENS5_IJlSB_lEEESK_SL_NS4_8TiledMMAINS4_8MMA_AtomIJNS4_4SM904GMMA29MMA_64x64x8_F32TF32TF32_SS_TNILNSP_7ScaleInE1ELSR_1EEEEEENS4_6LayoutINS5_IJSC_SB_SB_EEENS5_IJSB_NSA_ILi0EEESW_EEEEENS5_IJNS4_10UnderscoreESZ_SZ_EEEEENS4_23SM90_TMA_LOAD_MULTICASTENS4_14ComposedLayoutINS4_7SwizzleILi3ELi4ELi3EEENS4_18smem_ptr_flag_bitsILi32EEENSU_INS5_IJNSA_ILi8EEESI_EEENS5_IJSI_SB_EEEEEEEvNS4_8identityENS4_13SM90_TMA_LOADES1C_vS1D_EENS_8epilogue10collective6detail29Sm90TmaWarpSpecializedAdapterINS1H_15DefaultEpilogueISK_SL_SL_NS1G_6thread17LinearCombinationISK_Li1EffLNS1L_9ScaleType4KindE0ELNS_15FloatRoundStyleE2ESK_EENS1_15EpilogueDefaultEEEEEvvEEEEvNT_6ParamsE,(.L_x_199 - _ZN7cutlass13device_kernelINS_4gemm6kernel13GemmUniversalIN4cute5tupleIJiiiiEEENS1_10collective13CollectiveMmaINS1_34MainloopSm90TmaGmmaWarpSpecializedILi5ENS5_IJNS4_1CILi1EEENSA_ILi2EEESB_EEENS1_35KernelTmaWarpSpecializedCooperativeEEENS5_IJNSA_ILi256EEENSA_ILi64EEENSA_ILi32EEEEEENS_10tfloat32_tENS5_IJlSB_lEEESK_SL_NS4_8TiledMMAINS4_8MMA_AtomIJNS4_4SM904GMMA29MMA_64x64x8_F32TF32TF32_SS_TNILNSP_7ScaleInE1ELSR_1EEEEEENS4_6LayoutINS5_IJSC_SB_SB_EEENS5_IJSB_NSA_ILi0EEESW_EEEEENS5_IJNS4_10UnderscoreESZ_SZ_EEEEENS4_23SM90_TMA_LOAD_MULTICASTENS4_14ComposedLayoutINS4_7SwizzleILi3ELi4ELi3EEENS4_18smem_ptr_flag_bitsILi32EEENSU_INS5_IJNSA_ILi8EEESI_EEENS5_IJSI_SB_EEEEEEEvNS4_8identityENS4_13SM90_TMA_LOADES1C_vS1D_EENS_8epilogue10collective6detail29Sm90TmaWarpSpecializedAdapterINS1H_15DefaultEpilogueISK_SL_SL_NS1G_6thread17LinearCombinationISK_Li1EffLNS1L_9ScaleType4KindE0ELNS_15FloatRoundStyleE2ESK_EENS1_15EpilogueDefaultEEEEEvvEEEEvNT_6ParamsE)
        .other          _ZN7cutlass13device_kernelINS_4gemm6kernel13GemmUniversalIN4cute5tupleIJiiiiEEENS1_10collective13CollectiveMmaINS1_34MainloopSm90TmaGmmaWarpSpecializedILi5ENS5_IJNS4_1CILi1EEENSA_ILi2EEESB_EEENS1_35KernelTmaWarpSpecializedCooperativeEEENS5_IJNSA_ILi256EEENSA_ILi64EEENSA_ILi32EEEEEENS_10tfloat32_tENS5_IJlSB_lEEESK_SL_NS4_8TiledMMAINS4_8MMA_AtomIJNS4_4SM904GMMA29MMA_64x64x8_F32TF32TF32_SS_TNILNSP_7ScaleInE1ELSR_1EEEEEENS4_6LayoutINS5_IJSC_SB_SB_EEENS5_IJSB_NSA_ILi0EEESW_EEEEENS5_IJNS4_10UnderscoreESZ_SZ_EEEEENS4_23SM90_TMA_LOAD_MULTICASTENS4_14ComposedLayoutINS4_7SwizzleILi3ELi4ELi3EEENS4_18smem_ptr_flag_bitsILi32EEENSU_INS5_IJNSA_ILi8EEESI_EEENS5_IJSI_SB_EEEEEEEvNS4_8identityENS4_13SM90_TMA_LOADES1C_vS1D_EENS_8epilogue10collective6detail29Sm90TmaWarpSpecializedAdapterINS1H_15DefaultEpilogueISK_SL_SL_NS1G_6thread17LinearCombinationISK_Li1EffLNS1L_9ScaleType4KindE0ELNS_15FloatRoundStyleE2ESK_EENS1_15EpilogueDefaultEEEEEvvEEEEvNT_6ParamsE,@"STO_CUDA_ENTRY STV_DEFAULT"
_ZN7cutlass13device_kernelINS_4gemm6kernel13GemmUniversalIN4cute5tupleIJiiiiEEENS1_10collective13CollectiveMmaINS1_34MainloopSm90TmaGmmaWarpSpecializedILi5ENS5_IJNS4_1CILi1EEENSA_ILi2EEESB_EEENS1_35KernelTmaWarpSpecializedCooperativeEEENS5_IJNSA_ILi256EEENSA_ILi64EEENSA_ILi32EEEEEENS_10tfloat32_tENS5_IJlSB_lEEESK_SL_NS4_8TiledMMAINS4_8MMA_AtomIJNS4_4SM904GMMA29MMA_64x64x8_F32TF32TF32_SS_TNILNSP_7ScaleInE1ELSR_1EEEEEENS4_6LayoutINS5_IJSC_SB_SB_EEENS5_IJSB_NSA_ILi0EEESW_EEEEENS5_IJNS4_10UnderscoreESZ_SZ_EEEEENS4_23SM90_TMA_LOAD_MULTICASTENS4_14ComposedLayoutINS4_7SwizzleILi3ELi4ELi3EEENS4_18smem_ptr_flag_bitsILi32EEENSU_INS5_IJNSA_ILi8EEESI_EEENS5_IJSI_SB_EEEEEEEvNS4_8identityENS4_13SM90_TMA_LOADES1C_vS1D_EENS_8epilogue10collective6detail29Sm90TmaWarpSpecializedAdapterINS1H_15DefaultEpilogueISK_SL_SL_NS1G_6thread17LinearCombinationISK_Li1EffLNS1L_9ScaleType4KindE0ELNS_15FloatRoundStyleE2ESK_EENS1_15EpilogueDefaultEEEEEvvEEEEvNT_6ParamsE:
[----:B------:R-:W0:Y:S01]  /*0000*/  LDC R1, c[0x0][0x28] ;  /* 0x00000a00ff017b82 */ /* 0x000e220000000800 */
[----:B------:R-:W1:Y:S01]  /*0010*/  S2R R18, SR_TID.X ;  /* 0x0000000000127919 */ /* 0x000e620000002100 */
[----:B------:R-:W-:Y:S01]  /*0020*/  ELECT P0, URZ, PT ;  /* 0x00000000003f782f */ /* 0x000fe20003800000 */
[----:B------:R-:W-:Y:S01]  /*0030*/  BSSY B0, `(.L_x_0) ;  /* 0x000000f000007945 */ /* 0x000fe20003800000 */
[--C-:B-1----:R-:W-:Y:S02]  /*0040*/  SHF.R.U32.HI R0, RZ, 0x5, R18.reuse ;  /* 0x00000005ff007819 */ /* 0x102fe40000011612 */
[----:B------:R-:W-:-:S03]  /*0050*/  SHF.R.U32.HI R3, RZ, 0x7, R18 ;  /* 0x00000007ff037819 */ /* 0x000fc60000011612 */
[----:B------:R-:W1:Y:S04]  /*0060*/  SHFL.IDX PT, R2, R0, RZ, 0x1f ;  /* 0x00001fff00027589 */ /* 0x000e6800000e0000 */
[----:B------:R2:W3:Y:S01]  /*0070*/  SHFL.IDX PT, R5, R3, RZ, 0x1f ;  /* 0x00001fff03057589 */ /* 0x0004e200000e0000 */
[----:B-1----:R-:W-:-:S13]  /*0080*/  ISETP.NE.OR P0, PT, R2, RZ, !P0 ;  /* 0x000000ff0200720c */ /* 0x002fda0004705670 */
[----:B0-23--:R-:W-:Y:S05]  /*0090*/  @P0 BRA `(.L_x_1) ;  /* 0x0000000000200947 */ /* 0x00dfea0003800000 */
[----:B------:R-:W-:Y:S02]  /*00a0*/  ULDC.64 UR4, c[0x0][0x198] ;  /* 0x0000660000047ab9 */ /* 0x000fe40000000a00 */
[----:B------:R-:W-:Y:S02]  /*00b0*/  UIADD3 UR6, UP0, UR4, 0xf0, URZ ;  /* 0x000000f004067890 */ /* 0x000fe4000ff1e03f */
[----:B------:R-:W-:Y:S02]  /*00c0*/  UIADD3 UR4, UP1, UR4, 0x1f0, URZ ;  /* 0x000001f004047890 */ /* 0x000fe4000ff3e03f */
[----:B------:R-:W-:Y:S02]  /*00d0*/  UIADD3.X UR7, URZ, UR5, URZ, UP0, !UPT ;  /* 0x000000053f077290 */ /* 0x000fe400087fe43f */
[----:B------:R-:W-:-:S07]  /*00e0*/  UIADD3.X UR5, URZ, UR5, URZ, UP1, !UPT ;  /* 0x000000053f057290 */ /* 0x000fce0008ffe43f */
[----:B------:R0:W-:Y:S02]  /*00f0*/  UTMACCTL.PF [UR6] ;  /* 0x00000000060079b9 */ /* 0x0001e40008040000 */
[----:B------:R0:W-:Y:S02]  /*0100*/  UTMACCTL.PF [UR4] ;  /* 0x00000000040079b9 */ /* 0x0001e40008040000 */
[----:B0-----:R-:W-:Y:S01]  /*0110*/  NOP ;  /* 0x0000000000007918 */ /* 0x001fe20000000000 */
.L_x_1:
[----:B------:R-:W-:Y:S05]  /*0120*/  BSYNC B0 ;  /* 0x0000000000007941 */ /* 0x000fea0003800000 */
.L_x_0:
[----:B------:R-:W0:Y:S02]  /*0130*/  SHFL.IDX PT, R3, R0, RZ, 0x1f ;  /* 0x00001fff00037589 */ /* 0x000e2400000e0000 */
[----:B0-----:R-:W-:-:S13]  /*0140*/  ISETP.NE.AND P0, PT, R3, RZ, PT ;  /* 0x000000ff0300720c */ /* 0x001fda0003f05270 */
[----:B------:R-:W-:Y:S05]  /*0150*/  @P0 BRA `(.L_x_2) ;  /* 0x0000000000600947 */ /* 0x000fea0003800000 */
[----:B------:R-:W0:Y:S01]  /*0160*/  S2UR UR8, SR_CgaCtaId ;  /* 0x00000000000879c3 */ /* 0x000e220000008800 */
[----:B------:R-:W-:Y:S01]  /*0170*/  UMOV UR4, 0x400 ;  /* 0x0000040000047882 */ /* 0x000fe20000000000 */
[----:B------:R-:W-:Y:S01]  /*0180*/  UMOV UR5, 0x1 ;  /* 0x0000000100057882 */ /* 0x000fe20000000000 */
[----:B------:R-:W-:Y:S01]  /*0190*/  UMOV UR6, 0x4 ;  /* 0x0000000400067882 */ /* 0x000fe20000000000 */
[----:B------:R-:W-:Y:S01]  /*01a0*/  ELECT P0, URZ, PT ;  /* 0x00000000003f782f */ /* 0x000fe20003800000 */
[----:B------:R-:W-:-:S04]  /*01b0*/  UIADD3 UR6, -UR6, 0x100000, URZ ;  /* 0x0010000006067890 */ /* 0x000fc8000fffe13f */
[----:B------:R-:W-:Y:S02]  /*01c0*/  USHF.L.U32 UR7, UR6, 0xb, URZ ;  /* 0x0000000b06077899 */ /* 0x000fe4000800063f */
[----:B------:R-:W-:Y:S02]  /*01d0*/  USHF.L.U32 UR6, UR6, 0x1, URZ ;  /* 0x0000000106067899 */ /* 0x000fe4000800063f */
[----:B0-----:R-:W-:Y:S02]  /*01e0*/  ULEA UR8, UR8, UR4, 0x18 ;  /* 0x0000000408087291 */ /* 0x001fe4000f8ec03f */
[----:B------:R-:W-:-:S04]  /*01f0*/  UIADD3 UR4, -UR5, 0x100000, URZ ;  /* 0x0010000005047890 */ /* 0x000fc8000fffe13f */
[----:B------:R-:W-:Y:S02]  /*0200*/  USHF.L.U32 UR5, UR4, 0xb, URZ ;  /* 0x0000000b04057899 */ /* 0x000fe4000800063f */
[----:B------:R-:W-:Y:S01]  /*0210*/  USHF.L.U32 UR4, UR4, 0x1, URZ ;  /* 0x0000000104047899 */ /* 0x000fe2000800063f */
[----:B------:R-:W0:Y:S11]  /*0220*/  FENCE.VIEW.ASYNC.S ;  /* 0x00000000000073c6 */ /* 0x000e360000000000 */
[----:B0-----:R0:W1:Y:S01]  /*0230*/  SYNCS.EXCH.64 URZ, [UR8], UR4 ;  /* 0x00000004083f75b2 */ /* 0x0010620008000100 */
[----:B------:R0:W2:Y:S01]  /*0240*/  SYNCS.EXCH.64 URZ, [UR8+0x28], UR6 ;  /* 0x00002806083f75b2 */ /* 0x0000a20008000100 */
[----:B------:R0:W3:Y:S01]  /*0250*/  SYNCS.EXCH.64 URZ, [UR8+0x8], UR4 ;  /* 0x00000804083f75b2 */ /* 0x0000e20008000100 */
[----:B------:R0:W4:Y:S01]  /*0260*/  SYNCS.EXCH.64 URZ, [UR8+0x30], UR6 ;  /* 0x00003006083f75b2 */ /* 0x0001220008000100 */
[----:B------:R0:W0:Y:S01]  /*0270*/  SYNCS.EXCH.64 URZ, [UR8+0x10], UR4 ;  /* 0x00001004083f75b2 */ /* 0x0000220008000100 */
[----:B------:R0:W0:Y:S01]  /*0280*/  SYNCS.EXCH.64 URZ, [UR8+0x38], UR6 ;  /* 0x00003806083f75b2 */ /* 0x0000220008000100 */
[----:B------:R0:W0:Y:S01]  /*0290*/  SYNCS.EXCH.64 URZ, [UR8+0x18], UR4 ;  /* 0x00001804083f75b2 */ /* 0x0000220008000100 */
[----:B------:R0:W0:Y:S01]  /*02a0*/  SYNCS.EXCH.64 URZ, [UR8+0x40], UR6 ;  /* 0x00004006083f75b2 */ /* 0x0000220008000100 */
[----:B------:R0:W0:Y:S01]  /*02b0*/  SYNCS.EXCH.64 URZ, [UR8+0x20], UR4 ;  /* 0x00002004083f75b2 */ /* 0x0000220008000100 */
[----:B------:R0:W0:Y:S01]  /*02c0*/  SYNCS.EXCH.64 URZ, [UR8+0x48], UR6 ;  /* 0x00004806083f75b2 */ /* 0x0000220008000100 */
[----:B------:R-:W-:Y:S01]  /*02d0*/  NOP ;  /* 0x0000000000007918 */ /* 0x000fe20000000000 */
.L_x_2:
[----:B------:R-:W5:Y:S01]  /*02e0*/  SHFL.IDX PT, R0, R0, RZ, 0x1f ;  /* 0x00001fff00007589 */ /* 0x000f6200000e0000 */
[----:B------:R-:W-:Y:S01]  /*02f0*/  SHF.R.S32.HI R7, RZ, 0x1f, R18 ;  /* 0x0000001fff077819 */ /* 0x000fe20000011412 */
[----:B0-----:R-:W0:Y:S01]  /*0300*/  S2UR UR8, SR_CTAID.X ;  /* 0x00000000000879c3 */ /* 0x001e220000002500 */
[----:B------:R-:W-:Y:S01]  /*0310*/  ELECT P0, URZ, PT ;  /* 0x00000000003f782f */ /* 0x000fe20003800000 */
[----:B------:R-:W1:Y:S01]  /*0320*/  S2R R4, SR_CTAID.Y ;  /* 0x0000000000047919 */ /* 0x000e620000002600 */
[----:B------:R-:W-:Y:S01]  /*0330*/  LEA.HI R7, R7, R18, RZ, 0x7 ;  /* 0x0000001207077211 */ /* 0x000fe200078f38ff */
[----:B------:R-:W-:Y:S01]  /*0340*/  ULDC UR4, c[0x0][0x154] ;  /* 0x0000550000047ab9 */ /* 0x000fe20000000800 */
[----:B------:R-:W-:Y:S01]  /*0350*/  SHF.R.S32.HI R8, RZ, 0x1f, R3 ;  /* 0x0000001fff087819 */ /* 0x000fe20000011403 */
[----:B------:R-:W-:Y:S01]  /*0360*/  NOP ;  /* 0x0000000000007918 */ /* 0x000fe20000000000 */
[----:B------:R-:W-:Y:S01]  /*0370*/  LOP3.LUT R7, R7, 0xffffff80, RZ, 0xc0, !PT ;  /* 0xffffff8007077812 */ /* 0x000fe200078ec0ff */
[----:B------:R-:W2:Y:S01]  /*0380*/  LDC R12, c[0x0][0x140] ;  /* 0x00005000ff0c7b82 */ /* 0x000ea20000000800 */
[----:B------:R-:W-:Y:S01]  /*0390*/  LEA.HI R8, R8, R3, RZ, 0x2 ;  /* 0x0000000308087211 */ /* 0x000fe200078f10ff */
[----:B------:R-:W-:-:S02]  /*03a0*/  NOP ;  /* 0x0000000000007918 */ /* 0x000fc40000000000 */
[----:B------:R-:W-:Y:S01]  /*03b0*/  IMAD.IADD R6, R18, 0x1, -R7 ;  /* 0x0000000112067824 */ /* 0x000fe200078e0a07 */
[----:B------:R-:W-:-:S03]  /*03c0*/  LOP3.LUT R8, R8, 0x3ffffffc, RZ, 0xc0, !PT ;  /* 0x3ffffffc08087812 */ /* 0x000fc600078ec0ff */
[----:B------:R-:W3:Y:S01]  /*03d0*/  LDC R10, c[0x0][0x144] ;  /* 0x00005100ff0a7b82 */ /* 0x000ee20000000800 */
[----:B------:R-:W-:Y:S02]  /*03e0*/  SHF.R.S32.HI R7, RZ, 0x1f, R6 ;  /* 0x0000001fff077819 */ /* 0x000fe40000011406 */
[----:B------:R-:W-:Y:S02]  /*03f0*/  LOP3.LUT P2, RZ, R6, 0x7, RZ, 0xc0, !PT ;  /* 0x0000000706ff7812 */ /* 0x000fe4000784c0ff */
[----:B------:R-:W-:Y:S01]  /*0400*/  LEA.HI R7, R7, R6, RZ, 0x3 ;  /* 0x0000000607077211 */ /* 0x000fe200078f18ff */
[----:B------:R-:W-:Y:S01]  /*0410*/  VIADD R6, R5, 0xffffffff ;  /* 0xffffffff05067836 */ /* 0x000fe20000000000 */
[----:B-----5:R-:W-:Y:S02]  /*0420*/  ISETP.NE.OR P0, PT, R0, RZ, !P0 ;  /* 0x000000ff0000720c */ /* 0x020fe40004705670 */
[--C-:B------:R-:W-:Y:S02]  /*0430*/  SHF.R.S32.HI R0, RZ, 0x3, R7.reuse ;  /* 0x00000003ff007819 */ /* 0x100fe40000011407 */
[----:B------:R-:W-:-:S02]  /*0440*/  SHF.R.S32.HI R7, RZ, 0x1f, R7 ;  /* 0x0000001fff077819 */ /* 0x000fc40000011407 */
[----:B------:R-:W-:Y:S02]  /*0450*/  ISETP.GE.U32.AND P5, PT, R6, 0x2, PT ;  /* 0x000000020600780c */ /* 0x000fe40003fa6070 */
[----:B------:R-:W-:Y:S02]  /*0460*/  LEA.HI R7, R7, R0, RZ, 0x2 ;  /* 0x0000000007077211 */ /* 0x000fe400078f10ff */
[----:B--2---:R-:W-:Y:S02]  /*0470*/  ISETP.EQ.U32.AND P3, PT, R12, 0x1, PT ;  /* 0x000000010c00780c */ /* 0x004fe40003f62070 */
[----:B-1----:R-:W-:Y:S01]  /*0480*/  I2FP.F32.U32 R9, R4 ;  /* 0x0000000400097245 */ /* 0x002fe20000201000 */
[----:B------:R-:W-:Y:S01]  /*0490*/  VOTEU.ALL UP0, P0 ;  /* 0x00000000003f7886 */ /* 0x000fe20000000000 */
[----:B------:R-:W-:Y:S01]  /*04a0*/  LOP3.LUT R7, R7, 0xfffffffc, RZ, 0xc0, !PT ;  /* 0xfffffffc07077812 */ /* 0x000fe200078ec0ff */
[----:B------:R-:W-:Y:S02]  /*04b0*/  VOTEU.ALL UP1, P0 ;  /* 0x00000000003f7886 */ /* 0x000fe40000020000 */
[----:B------:R-:W-:Y:S01]  /*04c0*/  FMUL R11, R9, UR4 ;  /* 0x00000004090b7c20 */ /* 0x000fe20008400000 */
[----:B------:R-:W-:Y:S01]  /*04d0*/  IMAD.IADD R9, R3, 0x1, -R8 ;  /* 0x0000000103097824 */ /* 0x000fe200078e0a08 */
[----:B0-----:R-:W-:Y:S01]  /*04e0*/  I2FP.F32.U32 R8, UR8 ;  /* 0x0000000800087c45 */ /* 0x001fe20008201000 */
[----:B------:R-:W-:Y:S01]  /*04f0*/  IMAD.IADD R0, R0, 0x1, -R7 ;  /* 0x0000000100007824 */ /* 0x000fe200078e0a07 */
[----:B------:R-:W0:Y:S01]  /*0500*/  @!UP0 S2UR UR7, SR_CgaCtaId ;  /* 0x00000000000789c3 */ /* 0x000e220000008800 */
[----:B------:R-:W-:Y:S01]  /*0510*/  ULDC UR4, c[0x0][0x150] ;  /* 0x0000540000047ab9 */ /* 0x000fe20000000800 */
[----:B------:R-:W1:Y:S01]  /*0520*/  F2I.U32.TRUNC.NTZ R11, R11 ;  /* 0x0000000b000b7305 */ /* 0x000e62000020f000 */
[----:B------:R-:W-:Y:S01]  /*0530*/  FMUL R8, R8, UR4 ;  /* 0x0000000408087c20 */ /* 0x000fe20008400000 */
[----:B------:R-:W-:Y:S01]  /*0540*/  SHF.R.S32.HI R3, RZ, 0x1f, R2 ;  /* 0x0000001fff037819 */ /* 0x000fe20000011402 */
[----:B------:R-:W-:Y:S01]  /*0550*/  IMAD R9, R9, 0x4, R0 ;  /* 0x0000000409097824 */ /* 0x000fe200078e0200 */
[----:B------:R-:W-:Y:S01]  /*0560*/  UMOV UR4, 0x20 ;  /* 0x0000002000047882 */ /* 0x000fe20000000000 */
[----:B------:R-:W-:Y:S01]  /*0570*/  @!UP0 UMOV UR6, 0x400 ;  /* 0x0000040000068882 */ /* 0x000fe20000000000 */
[----:B------:R-:W2:Y:S01]  /*0580*/  LDC R7, c[0x0][0x148] ;  /* 0x00005200ff077b82 */ /* 0x000ea20000000800 */
[----:B------:R-:W-:Y:S01]  /*0590*/  LEA.HI R3, R3, R2, RZ, 0x2 ;  /* 0x0000000203037211 */ /* 0x000fe200078f10ff */
[----:B------:R-:W5:Y:S01]  /*05a0*/  F2I.U32.TRUNC.NTZ R8, R8 ;  /* 0x0000000800087305 */ /* 0x000f62000020f000 */
[----:B------:R-:W-:Y:S01]  /*05b0*/  IMAD.SHL.U32 R22, R9, 0x4, RZ ;  /* 0x0000000409167824 */ /* 0x000fe200078e00ff */
[----:B------:R-:W-:-:S04]  /*05c0*/  @!UP0 UIADD3 UR4, -UR4, 0x100000, URZ ;  /* 0x0010000004048890 */ /* 0x000fc8000fffe13f */
[----:B------:R-:W-:Y:S02]  /*05d0*/  @!UP0 USHF.L.U32 UR5, UR4, 0xb, URZ ;  /* 0x0000000b04058899 */ /* 0x000fe4000800063f */
[----:B------:R-:W-:Y:S01]  /*05e0*/  @!UP0 USHF.L.U32 UR4, UR4, 0x1, URZ ;  /* 0x0000000104048899 */ /* 0x000fe2000800063f */
[----:B------:R-:W-:Y:S02]  /*05f0*/  LOP3.LUT R3, R3, 0xfffffffc, RZ, 0xc0, !PT ;  /* 0xfffffffc03037812 */ /* 0x000fe400078ec0ff */
[----:B------:R-:W-:Y:S01]  /*0600*/  LOP3.LUT R22, R9, 0xc, R22, 0x78, !PT ;  /* 0x0000000c09167812 */ /* 0x000fe200078e7816 */
[----:B-1----:R-:W-:Y:S02]  /*0610*/  IMAD.MOV R21, RZ, RZ, -R11 ;  /* 0x000000ffff157224 */ /* 0x002fe400078e0a0b */
[----:B------:R-:W-:Y:S01]  /*0620*/  IMAD.IADD R0, R2, 0x1, -R3 ;  /* 0x0000000102007824 */ /* 0x000fe200078e0a03 */
[----:B0-----:R-:W-:Y:S01]  /*0630*/  @!UP0 ULEA UR6, UR7, UR6, 0x18 ;  /* 0x0000000607068291 */ /* 0x001fe2000f8ec03f */
[----:B-----5:R-:W-:-:S03]  /*0640*/  IMAD.MOV R3, RZ, RZ, -R8 ;  /* 0x000000ffff037224 */ /* 0x020fc600078e0a08 */
[----:B------:R-:W-:Y:S01]  /*0650*/  ISETP.NE.AND P1, PT, R0, 0x3, PT ;  /* 0x000000030000780c */ /* 0x000fe20003f25270 */
[----:B------:R-:W-:Y:S01]  /*0660*/  VOTEU.ALL UP0, P0 ;  /* 0x00000000003f7886 */ /* 0x000fe20000000000 */
[----:B------:R-:W-:Y:S01]  /*0670*/  ISETP.LT.U32.AND P0, PT, R22, 0x2, !P2 ;  /* 0x000000021600780c */ /* 0x000fe20005701070 */
[----:B---3--:R-:W-:Y:S01]  /*0680*/  IMAD R3, R10, R3, UR8 ;  /* 0x000000080a037e24 */ /* 0x008fe2000f8e0203 */
[----:B------:R-:W-:Y:S01]  /*0690*/  ISETP.EQ.OR P1, PT, R0, RZ, !P1 ;  /* 0x000000ff0000720c */ /* 0x000fe20004f22670 */
[----:B--2---:R-:W-:Y:S01]  /*06a0*/  IMAD R9, R7, R21, R4 ;  /* 0x0000001507097224 */ /* 0x004fe200078e0204 */
[C---:B------:R-:W-:Y:S02]  /*06b0*/  ISETP.NE.AND P2, PT, R5.reuse, RZ, PT ;  /* 0x000000ff0500720c */ /* 0x040fe40003f45270 */
[----:B------:R-:W-:Y:S01]  /*06c0*/  ISETP.EQ.AND P1, PT, R5, RZ, P1 ;  /* 0x000000ff0500720c */ /* 0x000fe20000f22270 */
[----:B------:R-:W0:Y:S02]  /*06d0*/  FENCE.VIEW.ASYNC.S ;  /* 0x00000000000073c6 */ /* 0x000e240000000000 */
[----:B0-----:R0:W1:Y:S01]  /*06e0*/  @!UP0 SYNCS.EXCH.64 URZ, [UR6+0x60], UR4 ;  /* 0x00006004063f85b2 */ /* 0x0010620008000100 */
[----:B------:R-:W-:-:S02]  /*06f0*/  ISETP.NE.AND P4, PT, R9, R22, PT ;  /* 0x000000160900720c */ /* 0x000fc40003f85270 */
[----:B------:R-:W-:Y:S02]  /*0700*/  SEL R19, RZ, 0x1, !P1 ;  /* 0x00000001ff137807 */ /* 0x000fe40004800000 */
[----:B------:R-:W-:Y:S02]  /*0710*/  ISETP.EQ.OR P4, PT, R3, RZ, !P4 ;  /* 0x000000ff0300720c */ /* 0x000fe40006782670 */
[----:B------:R-:W-:Y:S02]  /*0720*/  SEL R19, R19, 0x2, P5 ;  /* 0x0000000213137807 */ /* 0x000fe40002800000 */
[----:B------:R-:W-:-:S04]  /*0730*/  PLOP3.LUT P0, PT, P0, P4, PT, 0x80, 0x0 ;  /* 0x000000000000781c */ /* 0x000fc80000709070 */
[----:B------:R-:W-:Y:S01]  /*0740*/  P2R R104, PR, RZ, 0x1 ;  /* 0x00000001ff687803 */ /* 0x000fe20000000000 */
[----:B------:R0:W2:Y:S01]  /*0750*/  @!UP1 SYNCS.EXCH.64 URZ, [UR6+0x68], UR4 ;  /* 0x00006804063f95b2 */ /* 0x0000a20008000100 */
[----:B------:R-:W-:Y:S01]  /*0760*/  NOP ;  /* 0x0000000000007918 */ /* 0x000fe20000000000 */
[----:B------:R-:W-:Y:S06]  /*0770*/  @!P3 BRA `(.L_x_3) ;  /* 0x000000000008b947 */ /* 0x000fec0003800000 */
[----:B-12-4-:R-:W-:Y:S01]  /*0780*/  UCGABAR_ARV ;  /* 0x00000000000079c7 */ /* 0x016fe20008000000 */
[----:B------:R-:W-:Y:S05]  /*0790*/  BRA `(.L_x_4) ;  /* 0x0000000000047947 */ /* 0x000fea0003800000 */
.L_x_3:
[----:B-12-4-:R-:W-:Y:S01]  /*07a0*/  NOP ;  /* 0x0000000000007918 */ /* 0x016fe20000000000 */
.L_x_4:
[----:B------:R-:W1:Y:S01]  /*07b0*/  LDC R2, c[0x0][0x65c] ;  /* 0x00019700ff027b82 */ /* 0x000e620000000800 */
[----:B------:R-:W-:Y:S01]  /*07c0*/  LOP3.LUT R5, R5, 0xffffefff, RZ, 0xc0, !PT ;  /* 0xffffefff05057812 */ /* 0x000fe200078ec0ff */
[----:B------:R-:W-:Y:S02]  /*07d0*/  IMAD.U32 R8, RZ, RZ, UR8 ;  /* 0x00000008ff087e24 */ /* 0x000fe4000f8e00ff */
[----:B------:R-:W-:Y:S01]  /*07e0*/  IMAD.MOV.U32 R9, RZ, RZ, RZ ;  /* 0x000000ffff097224 */ /* 0x000fe200078e00ff */
[----:B-1----:R-:W-:-:S13]  /*07f0*/  ISETP.NE.AND P1, PT, R2, 0x1, PT ;  /* 0x000000010200780c */ /* 0x002fda0003f25270 */
[----:B------:R-:W1:Y:S01]  /*0800*/  @P1 LDC R17, c[0x0][0x10] ;  /* 0x00000400ff111b82 */ /* 0x000e620000000800 */
[----:B------:R-:W-:Y:S01]  /*0810*/  @P1 LOP3.LUT R5, R5, 0x1000, RZ, 0xfc, !PT ;  /* 0x0000100005051812 */ /* 0x000fe200078efcff */
[----:B------:R-:W-:Y:S02]  /*0820*/  @P1 IMAD.MOV.U32 R5, RZ, RZ, RZ ;  /* 0x000000ffff051224 */ /* 0x000fe400078e00ff */
[----:B------:R-:W-:-:S04]  /*0830*/  @P1 IMAD.MOV.U32 R13, RZ, RZ, RZ ;  /* 0x000000ffff0d1224 */ /* 0x000fc800078e00ff */
[----:B------:R-:W2:Y:S01]  /*0840*/  @!P1 LDC R11, c[0x0][0xc] ;  /* 0x00000300ff0b9b82 */ /* 0x000ea20000000800 */
[----:B-1----:R-:W-:-:S04]  /*0850*/  @P1 IMAD.WIDE.U32 R16, R17, UR8, R4 ;  /* 0x0000000811101c25 */ /* 0x002fc8000f8e0004 */
[----:B------:R-:W-:Y:S02]  /*0860*/  @P1 IMAD.IADD R17, R17, 0x1, R13 ;  /* 0x0000000111111824 */ /* 0x000fe400078e020d */
[----:B--2---:R-:W-:-:S04]  /*0870*/  @!P1 IMAD.WIDE.U32 R8, R4, R11, R8 ;  /* 0x0000000b04089225 */ /* 0x004fc800078e0008 */
[----:B------:R-:W-:Y:S02]  /*0880*/  @!P1 IMAD.MOV.U32 R16, RZ, RZ, R8 ;  /* 0x000000ffff109224 */ /* 0x000fe400078e0008 */
[----:B------:R-:W-:Y:S01]  /*0890*/  @!P1 IMAD.MOV.U32 R17, RZ, RZ, R9 ;  /* 0x000000ffff119224 */ /* 0x000fe200078e0009 */
[----:B------:R-:W-:Y:S06]  /*08a0*/  @!P3 BRA `(.L_x_5) ;  /* 0x00000000000cb947 */ /* 0x000fec0003800000 */
[----:B------:R-:W-:Y:S01]  /*08b0*/  UCGABAR_WAIT ;  /* 0x0000000000007dc7 */ /* 0x000fe20008000000 */
[----:B------:R-:W-:Y:S01]  /*08c0*/  CCTL.IVALL ;  /* 0x00000000ff00798f */ /* 0x000fe20002000000 */
[----:B------:R-:W-:Y:S05]  /*08d0*/  BRA `(.L_x_6) ;  /* 0x0000000000047947 */ /* 0x000fea0003800000 */
.L_x_5:
[----:B------:R-:W-:Y:S06]  /*08e0*/  BAR.SYNC.DEFER_BLOCKING 0x0 ;  /* 0x0000000000007b1d */ /* 0x000fec0000010000 */
.L_x_6:
[----:B------:R-:W-:Y:S05]  /*08f0*/  @!P2 BRA `(.L_x_7) ;  /* 0x000000680044a947 */ /* 0x000fea0003800000 */
[----:B------:R-:W-:-:S13]  /*0900*/  ISETP.GT.U32.AND P0, PT, R6, 0x1, PT ;  /* 0x000000010600780c */ /* 0x000fda0003f04070 */
[----:B0-----:R-:W-:Y:S05]  /*0910*/  @P0 EXIT ;  /* 0x000000000000094d */ /* 0x001fea0003800000 */
[----:B------:R-:W-:Y:S01]  /*0920*/  ULDC.64 UR4, c[0x0][0x650] ;  /* 0x0001940000047ab9 */ /* 0x000fe20000000a00 */
[----:B------:R-:W-:Y:S01]  /*0930*/  PRMT R0, RZ, 0x7610, R0 ;  /* 0x00007610ff007816 */ /* 0x000fe20000000000 */
[----:B------:R-:W-:Y:S01]  /*0940*/  IMAD.MOV.U32 R92, RZ, RZ, -0x1 ;  /* 0xffffffffff5c7424 */ /* 0x000fe200078e00ff */
[----:B------:R-:W-:Y:S01]  /*0950*/  ISETP.GE.U32.AND P0, PT, R16, UR4, PT ;  /* 0x0000000410007c0c */ /* 0x000fe2000bf06070 */
[----:B------:R-:W-:Y:S02]  /*0960*/  IMAD.MOV.U32 R90, RZ, RZ, -0x1 ;  /* 0xffffffffff5a7424 */ /* 0x000fe400078e00ff */
[----:B------:R-:W-:Y:S01]  /*0970*/  IMAD.MOV.U32 R23, RZ, RZ, -0x1 ;  /* 0xffffffffff177424 */ /* 0x000fe200078e00ff */
[----:B------:R-:W-:-:S13]  /*0980*/  ISETP.GE.U32.AND.EX P0, PT, R17, UR5, PT, P0 ;  /* 0x0000000511007c0c */ /* 0x000fda000bf06100 */
[----:B------:R-:W-:Y:S05]  /*0990*/  @P0 BRA `(.L_x_8) ;  /* 0x00000004002c0947 */ /* 0x000fea0003800000 */
[----:B------:R-:W0:Y:S01]  /*09a0*/  LDC.64 R24, c[0x0][0x628] ;  /* 0x00018a00ff187b82 */ /* 0x000e220000000a00 */
[----:B------:R-:W-:Y:S02]  /*09b0*/  IMAD.MOV.U32 R8, RZ, RZ, R16 ;  /* 0x000000ffff087224 */ /* 0x000fe400078e0010 */
[----:B------:R-:W-:-:S05]  /*09c0*/  IMAD.MOV.U32 R9, RZ, RZ, R17 ;  /* 0x000000ffff097224 */ /* 0x000fca00078e0011 */
[----:B------:R-:W1:Y:S08]  /*09d0*/  LDC R0, c[0x0][0x630] ;  /* 0x00018c00ff007b82 */ /* 0x000e700000000800 */
[----:B------:R-:W2:Y:S01]  /*09e0*/  LDC.64 R26, c[0x0][0x620] ;  /* 0x00018800ff1a7b82 */ /* 0x000ea20000000a00 */
[----:B0-----:R-:W-:-:S04]  /*09f0*/  ISETP.NE.U32.AND P0, PT, R24, RZ, PT ;  /* 0x000000ff1800720c */ /* 0x001fc80003f05070 */
[----:B------:R-:W-:-:S13]  /*0a00*/  ISETP.NE.AND.EX P0, PT, R25, RZ, PT, P0 ;  /* 0x000000ff1900720c */ /* 0x000fda0003f05300 */
[----:B-12---:R-:W-:Y:S05]  /*0a10*/  @!P0 BRA `(.L_x_9) ;  /* 0x0000000000288947 */ /* 0x006fea0003800000 */
[----:B------:R-:W0:Y:S02]  /*0a20*/  LDC R13, c[0x0][0x634] ;  /* 0x00018d00ff0d7b82 */ /* 0x000e240000000800 */
[----:B0-----:R-:W-:-:S05]  /*0a30*/  IADD3 R13, P0, R16, R13, RZ ;  /* 0x0000000d100d7210 */ /* 0x001fca0007f1e0ff */
[----:B------:R-:W-:-:S04]  /*0a40*/  IMAD.X R15, RZ, RZ, R17, P0 ;  /* 0x000000ffff0f7224 */ /* 0x000fc800000e0611 */
[----:B------:R-:W-:-:S04]  /*0a50*/  IMAD.WIDE.U32 R8, R15, R24, RZ ;  /* 0x000000180f087225 */ /* 0x000fc800078e00ff */
[----:B------:R-:W-:-:S04]  /*0a60*/  IMAD.WIDE.U32 R10, P0, R13, R25, R8 ;  /* 0x000000190d0a7225 */ /* 0x000fc80007800008 */
[----:B------:R-:W-:-:S04]  /*0a70*/  IMAD.WIDE.U32 R8, R13, R24, RZ ;  /* 0x000000180d087225 */ /* 0x000fc800078e00ff */
[----:B------:R-:W-:Y:S01]  /*0a80*/  IMAD.X R13, RZ, RZ, RZ, P0 ;  /* 0x000000ffff0d7224 */ /* 0x000fe200000e06ff */
[----:B------:R-:W-:Y:S01]  /*0a90*/  IADD3 RZ, P0, R9, R10, RZ ;  /* 0x0000000a09ff7210 */ /* 0x000fe20007f1e0ff */
[----:B------:R-:W-:-:S04]  /*0aa0*/  IMAD.MOV.U32 R12, RZ, RZ, R11 ;  /* 0x000000ffff0c7224 */ /* 0x000fc800078e000b */
[----:B------:R-:W-:-:S08]  /*0ab0*/  IMAD.WIDE.U32.X R8, R15, R25, R12, P0 ;  /* 0x000000190f087225 */ /* 0x000fd000000e040c */
.L_x_9:
[----:B------:R-:W0:Y:S01]  /*0ac0*/  LDC.64 R24, c[0x0][0x640] ;  /* 0x00019000ff187b82 */ /* 0x000e220000000a00 */
[-CC-:B------:R-:W-:Y:S01]  /*0ad0*/  SHF.R.U64 R28, R8, R0.reuse, R9.reuse ;  /* 0x00000000081c7219 */ /* 0x180fe20000001209 */
[----:B------:R-:W-:Y:S01]  /*0ae0*/  IMAD R30, R7, R21, R4 ;  /* 0x00000015071e7224 */ /* 0x000fe200078e0204 */
[----:B------:R-:W-:Y:S01]  /*0af0*/  SHF.R.U32.HI R0, RZ, R0, R9 ;  /* 0x00000000ff007219 */ /* 0x000fe20000011609 */
[----:B------:R-:W-:Y:S01]  /*0b00*/  IMAD.MOV.U32 R21, RZ, RZ, 0x1 ;  /* 0x00000001ff157424 */ /* 0x000fe200078e00ff */
[----:B------:R-:W-:-:S03]  /*0b10*/  IADD3 R5, P0, RZ, -R28, RZ ;  /* 0x8000001cff057210 */ /* 0x000fc60007f1e0ff */
[----:B------:R-:W1:Y:S02]  /*0b20*/  LDC R6, c[0x0][0x618] ;  /* 0x00018600ff067b82 */ /* 0x000e640000000800 */
[----:B------:R-:W-:-:S04]  /*0b30*/  IMAD.X R9, RZ, RZ, ~R0, P0 ;  /* 0x000000ffff097224 */ /* 0x000fc800000e0e00 */
[-C--:B------:R-:W-:Y:S02]  /*0b40*/  IMAD R0, R9, R26.reuse, RZ ;  /* 0x0000001a09007224 */ /* 0x080fe400078e02ff */
[----:B------:R-:W2:Y:S01]  /*0b50*/  LDC R11, c[0x0][0x608] ;  /* 0x00018200ff0b7b82 */ /* 0x000ea20000000800 */
[----:B------:R-:W-:-:S04]  /*0b60*/  IMAD.WIDE.U32 R8, R5, R26, R16 ;  /* 0x0000001a05087225 */ /* 0x000fc800078e0010 */
[----:B------:R-:W-:-:S03]  /*0b70*/  IMAD R5, R5, R27, R0 ;  /* 0x0000001b05057224 */ /* 0x000fc600078e0200 */
[----:B------:R-:W3:Y:S01]  /*0b80*/  LDC R12, c[0x0][0x658] ;  /* 0x00019600ff0c7b82 */ /* 0x000ee20000000800 */
[----:B0-----:R-:W-:Y:S01]  /*0b90*/  ISETP.NE.U32.AND P0, PT, R24, RZ, PT ;  /* 0x000000ff1800720c */ /* 0x001fe20003f05070 */
[----:B------:R-:W-:Y:S02]  /*0ba0*/  IMAD.IADD R5, R9, 0x1, R5 ;  /* 0x0000000109057824 */ /* 0x000fe400078e0205 */
[----:B------:R-:W-:Y:S01]  /*0bb0*/  IMAD.MOV.U32 R9, RZ, RZ, -0x1 ;  /* 0xffffffffff097424 */ /* 0x000fe200078e00ff */
[----:B------:R-:W-:-:S03]  /*0bc0*/  ISETP.NE.AND.EX P0, PT, R25, RZ, PT, P0 ;  /* 0x000000ff1900720c */ /* 0x000fc60003f05300 */
[----:B------:R-:W0:Y:S01]  /*0bd0*/  LDC R15, c[0x0][0x600] ;  /* 0x00018000ff0f7b82 */ /* 0x000e220000000800 */
[-CC-:B-1----:R-:W-:Y:S02]  /*0be0*/  SHF.R.U64 R13, R8, R6.reuse, R5.reuse ;  /* 0x00000006080d7219 */ /* 0x182fe40000001205 */
[----:B------:R-:W-:-:S05]  /*0bf0*/  SHF.R.U32.HI R0, RZ, R6, R5 ;  /* 0x00000006ff007219 */ /* 0x000fca0000011605 */
[----:B------:R-:W1:Y:S01]  /*0c00*/  LDC R14, c[0x0][0x648] ;  /* 0x00019200ff0e7b82 */ /* 0x000e620000000800 */
[-CC-:B--2---:R-:W-:Y:S02]  /*0c10*/  SHF.R.U64 R27, R13, R11.reuse, R0.reuse ;  /* 0x0000000b0d1b7219 */ /* 0x184fe40000001200 */
[----:B------:R-:W-:-:S05]  /*0c20*/  SHF.R.U32.HI R5, RZ, R11, R0 ;  /* 0x0000000bff057219 */ /* 0x000fca0000011600 */
[----:B------:R-:W2:Y:S01]  /*0c30*/  LDC R20, c[0x0][0x638] ;  /* 0x00018e00ff147b82 */ /* 0x000ea20000000800 */
[-CC-:B---3--:R-:W-:Y:S02]  /*0c40*/  SHF.R.U64 R26, R27, R12.reuse, R5.reuse ;  /* 0x0000000c1b1a7219 */ /* 0x188fe40000001205 */
[-C--:B------:R-:W-:Y:S02]  /*0c50*/  SHF.L.U32 R0, R9, R12.reuse, RZ ;  /* 0x0000000c09007219 */ /* 0x080fe400000006ff */
[----:B------:R-:W-:Y:S01]  /*0c60*/  SHF.R.U32.HI R5, RZ, R12, R5 ;  /* 0x0000000cff057219 */ /* 0x000fe20000011605 */
[----:B------:R-:W-:Y:S01]  /*0c70*/  IMAD.MOV.U32 R4, RZ, RZ, R26 ;  /* 0x000000ffff047224 */ /* 0x000fe200078e001a */
[----:B------:R-:W-:Y:S01]  /*0c80*/  LOP3.LUT R10, RZ, R0, RZ, 0x33, !PT ;  /* 0x00000000ff0a7212 */ /* 0x000fe200078e33ff */
[----:B------:R-:W3:Y:S01]  /*0c90*/  LDC R23, c[0x0][0x610] ;  /* 0x00018400ff177b82 */ /* 0x000ee20000000800 */
[----:B------:R-:W-:Y:S05]  /*0ca0*/  @!P0 BRA `(.L_x_10) ;  /* 0x0000000000288947 */ /* 0x000fea0003800000 */
[----:B------:R-:W4:Y:S02]  /*0cb0*/  LDC R9, c[0x0][0x64c] ;  /* 0x00019300ff097b82 */ /* 0x000f240000000800 */
[----:B----4-:R-:W-:-:S05]  /*0cc0*/  IADD3 R9, P0, R26, R9, RZ ;  /* 0x000000091a097210 */ /* 0x010fca0007f1e0ff */
        /* <DEDUP_REMOVED lines=8> */
.L_x_10:
[----:B-1----:R-:W-:Y:S01]  /*0d50*/  SHF.R.U64 R4, R4, R14, R5 ;  /* 0x0000000e04047219 */ /* 0x002fe20000001205 */
[----:B0-----:R-:W-:Y:S01]  /*0d60*/  VIADD R6, R15, 0xffffffff ;  /* 0xffffffff0f067836 */ /* 0x001fe20000000000 */
[----:B------:R-:W-:Y:S02]  /*0d70*/  SHF.L.U32 R0, R21, R12, RZ ;  /* 0x0000000c15007219 */ /* 0x000fe400000006ff */
[----:B------:R-:W-:Y:S01]  /*0d80*/  LOP3.LUT R5, R27, R10, RZ, 0xc0, !PT ;  /* 0x0000000a1b057212 */ /* 0x000fe200078ec0ff */
[----:B------:R-:W-:Y:S01]  /*0d90*/  IMAD.MOV R7, RZ, RZ, -R4 ;  /* 0x000000ffff077224 */ /* 0x000fe200078e0a04 */
[----:B------:R-:W-:Y:S02]  /*0da0*/  SEL R3, R3, R30, !P1 ;  /* 0x0000001e03037207 */ /* 0x000fe40004800000 */
[----:B------:R-:W-:Y:S01]  /*0db0*/  LOP3.LUT R6, R13, R6, RZ, 0xc0, !PT ;  /* 0x000000060d067212 */ /* 0x000fe200078ec0ff */
[----:B------:R-:W-:Y:S02]  /*0dc0*/  IMAD R4, R0, R4, R5 ;  /* 0x0000000400047224 */ /* 0x000fe400078e0205 */
[----:B--2---:R-:W-:-:S02]  /*0dd0*/  IMAD R0, R7, R20, R26 ;  /* 0x0000001407007224 */ /* 0x004fc400078e021a */
[----:B---3--:R-:W-:Y:S02]  /*0de0*/  IMAD R3, R4, R23, R3 ;  /* 0x0000001704037224 */ /* 0x008fe400078e0203 */
[----:B------:R-:W-:Y:S02]  /*0df0*/  IMAD R92, R0, R15, R6 ;  /* 0x0000000f005c7224 */ /* 0x000fe400078e0206 */
[----:B------:R-:W-:Y:S02]  /*0e00*/  IMAD.MOV.U32 R4, RZ, RZ, 0x1 ;  /* 0x00000001ff047424 */ /* 0x000fe400078e00ff */
[----:B------:R-:W-:Y:S01]  /*0e10*/  IMAD.MOV.U32 R23, RZ, RZ, R28 ;  /* 0x000000ffff177224 */ /* 0x000fe200078e001c */
[----:B------:R-:W-:Y:S02]  /*0e20*/  SEL R90, R92, R3, !P1 ;  /* 0x000000035c5a7207 */ /* 0x000fe40004800000 */
[----:B------:R-:W-:Y:S02]  /*0e30*/  PRMT R0, R4, 0x7610, R0 ;  /* 0x0000761004007816 */ /* 0x000fe40000000000 */
[----:B------:R-:W-:-:S07]  /*0e40*/  SEL R92, R3, R92, !P1 ;  /* 0x0000005c035c7207 */ /* 0x000fce0004800000 */
.L_x_8:
[----:B------:R-:W-:-:S08]  /*0e50*/  NOP ;  /* 0x0000000000007918 */ /* 0x000fd00000000000 */
[----:B------:R-:W0:Y:S02]  /*0e60*/  USETMAXREG.TRY_ALLOC.CTAPOOL UP0, 0xe8 ;  /* 0x000000e8000079c8 */ /* 0x000e240008000600 */
[----:B0-----:R-:W-:-:S13]  /*0e70*/  PLOP3.LUT P0, PT, PT, PT, UP0, 0x80, 0x0 ;  /* 0x000000000000781c */ /* 0x001fda0003f0f008 */
[----:B------:R-:W-:Y:S05]  /*0e80*/  @!P0 BRA `(.L_x_8) ;  /* 0xfffffffc00f08947 */ /* 0x000fea000383ffff */
[----:B------:R-:W-:Y:S01]  /*0e90*/  ULDC.64 UR4, c[0x0][0x598] ;  /* 0x0001660000047ab9 */ /* 0x000fe20000000a00 */
[----:B------:R-:W-:Y:S01]  /*0ea0*/  ULDC.64 UR36, c[0x0][0x208] ;  /* 0x0000820000247ab9 */ /* 0x000fe20000000a00 */
[----:B------:R-:W-:-:S04]  /*0eb0*/  ISETP.NE.U32.AND P0, PT, RZ, UR4, PT ;  /* 0x00000004ff007c0c */ /* 0x000fc8000bf05070 */
[----:B------:R-:W-:-:S13]  /*0ec0*/  ISETP.NE.AND.EX P0, PT, RZ, UR5, PT, P0 ;  /* 0x00000005ff007c0c */ /* 0x000fda000bf05300 */
[----:B------:R-:W-:Y:S05]  /*0ed0*/  @!P0 BRA `(.L_x_11) ;  /* 0x00000000001c8947 */ /* 0x000fea0003800000 */
[----:B------:R-:W0:Y:S02]  /*0ee0*/  LDC.64 R4, c[0x0][0x598] ;  /* 0x00016600ff047b82 */ /* 0x000e240000000a00 */
[----:B0-----:R-:W2:Y:S02]  /*0ef0*/  LDG.E.64 R4, desc[UR36][R4.64] ;  /* 0x0000002404047981 */ /* 0x001ea4000c1e1b00 */
[----:B--2---:R-:W-:-:S04]  /*0f00*/  ISETP.NE.U32.AND P0, PT, R4, RZ, PT ;  /* 0x000000ff0400720c */ /* 0x004fc80003f05070 */
[----:B------:R-:W-:-:S13]  /*0f10*/  ISETP.NE.AND.EX P0, PT, R5, RZ, PT, P0 ;  /* 0x000000ff0500720c */ /* 0x000fda0003f05300 */
[----:B------:R-:W-:Y:S05]  /*0f20*/  @!P0 BRA `(.L_x_11) ;  /* 0x0000000000088947 */ /* 0x000fea0003800000 */
[----:B------:R0:W5:Y:S01]  /*0f30*/  LD.E R88, desc[UR36][R4.64] ;  /* 0x0000002404587980 */ /* 0x000162000c101900 */
[----:B------:R-:W-:Y:S05]  /*0f40*/  BRA `(.L_x_12) ;  /* 0x0000000000247947 */ /* 0x000fea0003800000 */
.L_x_11:
[----:B------:R-:W-:Y:S02]  /*0f50*/  ULDC.64 UR4, c[0x0][0x588] ;  /* 0x0001620000047ab9 */ /* 0x000fe40000000a00 */
[----:B------:R-:W-:-:S04]  /*0f60*/  ISETP.NE.U32.AND P0, PT, RZ, UR4, PT ;  /* 0x00000004ff007c0c */ /* 0x000fc8000bf05070 */
[----:B------:R-:W-:-:S13]  /*0f70*/  ISETP.NE.AND.EX P0, PT, RZ, UR5, PT, P0 ;  /* 0x00000005ff007c0c */ /* 0x000fda000bf05300 */
[----:B------:R-:W-:Y:S05]  /*0f80*/  @!P0 BRA `(.L_x_13) ;  /* 0x00000000000c8947 */ /* 0x000fea0003800000 */
[----:B------:R-:W0:Y:S02]  /*0f90*/  LDC.64 R88, c[0x0][0x588] ;  /* 0x00016200ff587b82 */ /* 0x000e240000000a00 */
[----:B0-----:R1:W5:Y:S01]  /*0fa0*/  LDG.E R88, desc[UR36][R88.64] ;  /* 0x0000002458587981 */ /* 0x001362000c1e1900 */
[----:B------:R-:W-:Y:S05]  /*0fb0*/  BRA `(.L_x_12) ;  /* 0x0000000000087947 */ /* 0x000fea0003800000 */
.L_x_13:
[----:B------:R-:W-:Y:S02]  /*0fc0*/  ULDC UR4, c[0x0][0x580] ;  /* 0x0001600000047ab9 */ /* 0x000fe40000000800 */
[----:B------:R-:W-:-:S07]  /*0fd0*/  IMAD.U32 R88, RZ, RZ, UR4 ;  /* 0x00000004ff587e24 */ /* 0x000fce000f8e00ff */
.L_x_12:
[----:B------:R-:W-:Y:S02]  /*0fe0*/  ULDC.64 UR4, c[0x0][0x5a0] ;  /* 0x0001680000047ab9 */ /* 0x000fe40000000a00 */
[----:B------:R-:W-:-:S04]  /*0ff0*/  ISETP.NE.U32.AND P0, PT, RZ, UR4, PT ;  /* 0x00000004ff007c0c */ /* 0x000fc8000bf05070 */
[----:B------:R-:W-:-:S13]  /*1000*/  ISETP.NE.AND.EX P0, PT, RZ, UR5, PT, P0 ;  /* 0x00000005ff007c0c */ /* 0x000fda000bf05300 */
[----:B------:R-:W-:Y:S05]  /*1010*/  @!P0 BRA `(.L_x_14) ;  /* 0x00000000001c8947 */ /* 0x000fea0003800000 */
[----:B0-----:R-:W0:Y:S02]  /*1020*/  LDC.64 R4, c[0x0][0x5a0] ;  /* 0x00016800ff047b82 */ /* 0x001e240000000a00 */
[----:B0-----:R-:W2:Y:S02]  /*1030*/  LDG.E.64 R4, desc[UR36][R4.64] ;  /* 0x0000002404047981 */ /* 0x001ea4000c1e1b00 */
[----:B--2---:R-:W-:-:S04]  /*1040*/  ISETP.NE.U32.AND P0, PT, R4, RZ, PT ;  /* 0x000000ff0400720c */ /* 0x004fc80003f05070 */
[----:B------:R-:W-:-:S13]  /*1050*/  ISETP.NE.AND.EX P0, PT, R5, RZ, PT, P0 ;  /* 0x000000ff0500720c */ /* 0x000fda0003f05300 */
[----:B------:R-:W-:Y:S05]  /*1060*/  @!P0 BRA `(.L_x_14) ;  /* 0x0000000000088947 */ /* 0x000fea0003800000 */
[----:B-1----:R0:W5:Y:S01]  /*1070*/  LD.E R89, desc[UR36][R4.64] ;  /* 0x0000002404597980 */ /* 0x002162000c101900 */
[----:B------:R-:W-:Y:S05]  /*1080*/  BRA `(.L_x_15) ;  /* 0x0000000000247947 */ /* 0x000fea0003800000 */
.L_x_14:
[----:B------:R-:W-:Y:S02]  /*1090*/  ULDC.64 UR4, c[0x0][0x590] ;  /* 0x0001640000047ab9 */ /* 0x000fe40000000a00 */
[----:B------:R-:W-:-:S04]  /*10a0*/  ISETP.NE.U32.AND P0, PT, RZ, UR4, PT ;  /* 0x00000004ff007c0c */ /* 0x000fc8000bf05070 */
[----:B------:R-:W-:-:S13]  /*10b0*/  ISETP.NE.AND.EX P0, PT, RZ, UR5, PT, P0 ;  /* 0x00000005ff007c0c */ /* 0x000fda000bf05300 */
[----:B------:R-:W-:Y:S05]  /*10c0*/  @!P0 BRA `(.L_x_16) ;  /* 0x00000000000c8947 */ /* 0x000fea0003800000 */
[----:B0-----:R-:W1:Y:S02]  /*10d0*/  LDC.64 R4, c[0x0][0x590] ;  /* 0x00016400ff047b82 */ /* 0x001e640000000a00 */
[----:B-1----:R1:W5:Y:S01]  /*10e0*/  LDG.E R89, desc[UR36][R4.64] ;  /* 0x0000002404597981 */ /* 0x002362000c1e1900 */
[----:B------:R-:W-:Y:S05]  /*10f0*/  BRA `(.L_x_15) ;  /* 0x0000000000087947 */ /* 0x000fea0003800000 */
.L_x_16:
[----:B------:R-:W-:Y:S02]  /*1100*/  ULDC UR4, c[0x0][0x584] ;  /* 0x0001610000047ab9 */ /* 0x000fe40000000800 */
[----:B-1----:R-:W-:-:S07]  /*1110*/  IMAD.U32 R89, RZ, RZ, UR4 ;  /* 0x00000004ff597e24 */ /* 0x002fce000f8e00ff */
.L_x_15:
[----:B------:R-:W-:-:S13]  /*1120*/  LOP3.LUT P0, RZ, R0, 0xff, RZ, 0xc0, !PT ;  /* 0x000000ff00ff7812 */ /* 0x000fda000780c0ff */
[----:B------:R-:W-:Y:S05]  /*1130*/  @!P0 EXIT ;  /* 0x000000000000894d */ /* 0x000fea0003800000 */
[----:B------:R-:W-:Y:S01]  /*1140*/  ULDC UR4, c[0x0][0x28c] ;  /* 0x0000a30000047ab9 */ /* 0x000fe20000000800 */
[----:B------:R-:W-:Y:S01]  /*1150*/  LOP3.LUT R105, R19, 0x1, RZ, 0xfc, !PT ;  /* 0x0000000113697812 */ /* 0x000fe200078efcff */
[----:B------:R-:W-:Y:S01]  /*1160*/  UIADD3 UR4, UR4, 0x1f, URZ ;  /* 0x0000001f04047890 */ /* 0x000fe2000fffe03f */
[----:B------:R-:W-:Y:S01]  /*1170*/  UMOV UR38, URZ ;  /* 0x0000003f00267c82 */ /* 0x000fe20008000000 */
[----:B------:R-:W-:Y:S02]  /*1180*/  UMOV UR39, URZ ;  /* 0x0000003f00277c82 */ /* 0x000fe40008000000 */
[----:B------:R-:W-:-:S04]  /*1190*/  USHF.R.S32.HI UR5, URZ, 0x1f, UR4 ;  /* 0x0000001f3f057899 */ /* 0x000fc80008011404 */
[----:B------:R-:W-:-:S04]  /*11a0*/  ULEA.HI UR5, UR5, UR4, URZ, 0x5 ;  /* 0x0000000405057291 */ /* 0x000fc8000f8f283f */
[----:B------:R-:W-:-:S12]  /*11b0*/  USHF.R.S32.HI UR40, URZ, 0x5, UR5 ;  /* 0x000000053f287899 */ /* 0x000fd80008011405 */
.L_x_162:
[----:B------:R-:W-:Y:S01]  /*11c0*/  LOP3.LUT R0, R18, 0x80, RZ, 0xc0, !PT ;  /* 0x0000008012007812 */ /* 0x000fe200078ec0ff */
[----:B------:R-:W2:Y:S01]  /*11d0*/  S2UR UR7, SR_CgaCtaId ;  /* 0x00000000000779c3 */ /* 0x000ea20000008800 */
[----:B------:R-:W-:Y:S02]  /*11e0*/  UMOV UR6, 0x400 ;  /* 0x0000040000067882 */ /* 0x000fe40000000000 */
[----:B------:R-:W-:-:S06]  /*11f0*/  SHF.R.U32.HI R0, RZ, 0x7, R0 ;  /* 0x00000007ff007819 */ /* 0x000fcc0000011600 */
[----:B---3--:R-:W3:Y:S01]  /*1200*/  SHFL.IDX PT, R0, R0, RZ, 0x1f ;  /* 0x00001fff00007589 */ /* 0x008ee200000e0000 */
[----:B--2---:R-:W-:Y:S01]  /*1210*/  ULEA UR6, UR7, UR6, 0x18 ;  /* 0x0000000607067291 */ /* 0x004fe2000f8ec03f */
[----:B---3--:R-:W-:-:S13]  /*1220*/  R2UR UR4, R0 ;  /* 0x00000000000472ca */ /* 0x008fda00000e0000 */
[----:B------:R-:W-:-:S04]  /*1230*/  ULEA.HI UR5, UR4, UR4, URZ, 0x1 ;  /* 0x0000000404057291 */ /* 0x000fc8000f8f083f */
[----:B------:R-:W-:-:S04]  /*1240*/  ULOP3.LUT UR5, UR5, 0x7fffe, URZ, 0xc0, !UPT ;  /* 0x0007fffe05057892 */ /* 0x000fc8000f8ec03f */
[----:B------:R-:W-:-:S03]  /*1250*/  UIADD3 UR5, UR4, -UR5, URZ ;  /* 0x8000000504057290 */ /* 0x000fc6000fffe03f */
[----:B------:R-:W-:Y:S01]  /*1260*/  ULDC UR4, c[0x0][0x28c] ;  /* 0x0000a30000047ab9 */ /* 0x000fe20000000800 */
[----:B------:R-:W-:Y:S01]  /*1270*/  ULEA UR5, UR5, UR6, 0xd ;  /* 0x0000000605057291 */ /* 0x000fe2000f8e683f */
[----:B------:R-:W-:-:S03]  /*1280*/  ISETP.LT.AND P0, PT, RZ, UR4, PT ;  /* 0x00000004ff007c0c */ /* 0x000fc6000bf01270 */
[----:B------:R-:W-:-:S04]  /*1290*/  UIADD3 UR5, UR5, 0x100, URZ ;  /* 0x0000010005057890 */ /* 0x000fc8000fffe03f */
[----:B------:R-:W-:-:S04]  /*12a0*/  USHF.R.U32.HI UR5, URZ, 0x4, UR5 ;  /* 0x000000043f057899 */ /* 0x000fc80008011605 */
[----:B------:R-:W-:Y:S02]  /*12b0*/  ULOP3.LUT UR41, UR5, 0x3fff, URZ, 0xc0, !UPT ;  /* 0x00003fff05297892 */ /* 0x000fe4000f8ec03f */
[----:B01--45:R-:W-:Y:S10]  /*12c0*/  @P0 BRA `(.L_x_17) ;  /* 0x0000000000400947 */ /* 0x033ff40003800000 */
[----:B------:R-:W-:Y:S01]  /*12d0*/  MOV R0, 0x0 ;  /* 0x0000000000007802 */ /* 0x000fe20000000f00 */
[----:B------:R-:W-:Y:S01]  /*12e0*/  ULDC.64 UR4, c[0x4][0x68] ;  /* 0x01001a0000047ab9 */ /* 0x000fe20000000a00 */
[----:B------:R-:W-:Y:S01]  /*12f0*/  ULDC.64 UR6, c[0x4][0x8] ;  /* 0x0100020000067ab9 */ /* 0x000fe20000000a00 */
[----:B01----:R-:W-:Y:S01]  /*1300*/  IMAD.U32 R4, RZ, RZ, UR4 ;  /* 0x00000004ff047e24 */ /* 0x003fe2000f8e00ff */
[----:B------:R0:W1:Y:S01]  /*1310*/  LDC.64 R14, c[0x4][R0] ;  /* 0x01000000000e7b82 */ /* 0x0000620000000a00 */
[----:B------:R-:W-:Y:S01]  /*1320*/  IMAD.U32 R5, RZ, RZ, UR5 ;  /* 0x00000005ff057e24 */ /* 0x000fe2000f8e00ff */
[----:B------:R-:W-:Y:S01]  /*1330*/  ULDC.64 UR4, c[0x4][0x70] ;  /* 0x01001c0000047ab9 */ /* 0x000fe20000000a00 */
[----:B------:R-:W-:Y:S02]  /*1340*/  IMAD.U32 R10, RZ, RZ, UR6 ;  /* 0x00000006ff0a7e24 */ /* 0x000fe4000f8e00ff */
[----:B------:R-:W-:Y:S02]  /*1350*/  IMAD.U32 R6, RZ, RZ, UR4 ;  /* 0x00000004ff067e24 */ /* 0x000fe4000f8e00ff */
[----:B------:R-:W-:-:S02]  /*1360*/  IMAD.U32 R7, RZ, RZ, UR5 ;  /* 0x00000005ff077e24 */ /* 0x000fc4000f8e00ff */
[----:B------:R-:W-:Y:S02]  /*1370*/  IMAD.U32 R11, RZ, RZ, UR7 ;  /* 0x00000007ff0b7e24 */ /* 0x000fe4000f8e00ff */
[----:B------:R-:W-:Y:S02]  /*1380*/  IMAD.MOV.U32 R8, RZ, RZ, 0x1e1 ;  /* 0x000001e1ff087424 */ /* 0x000fe400078e00ff */
[----:B------:R-:W-:Y:S02]  /*1390*/  IMAD.MOV.U32 R12, RZ, RZ, 0x1 ;  /* 0x00000001ff0c7424 */ /* 0x000fe400078e00ff */
[----:B0-----:R-:W-:-:S07]  /*13a0*/  IMAD.MOV.U32 R13, RZ, RZ, RZ ;  /* 0x000000ffff0d7224 */ /* 0x001fce00078e00ff */
[----:B------:R-:W-:-:S07]  /*13b0*/  LEPC R20, `(.L_x_17) ;  /* 0x000000001014794e */ /* 0x000fce0000000000 */
[----:B-1---5:R-:W-:Y:S05]  /*13c0*/  CALL.ABS.NOINC R14 ;  /* 0x000000000e007343 */ /* 0x022fea0003c00000 */
.L_x_17:
[----:B------:R-:W-:-:S13]  /*13d0*/  ISETP.NE.AND P0, PT, R105, 0x3, PT ;  /* 0x000000036900780c */ /* 0x000fda0003f05270 */
[----:B------:R-:W-:Y:S05]  /*13e0*/  @!P0 BRA `(.L_x_18) ;  /* 0x0000000000048947 */ /* 0x000fea0003800000 */
[----:B------:R-:W-:Y:S01]  /*13f0*/  BPT.TRAP 0x1 ;  /* 0x000000040000795c */ /* 0x000fe20000300000 */
.L_x_18:
[----:B------:R-:W2:Y:S01]  /*1400*/  S2UR UR5, SR_CgaCtaId ;  /* 0x00000000000579c3 */ /* 0x000ea20000008800 */
[----:B------:R-:W-:Y:S01]  /*1410*/  UMOV UR4, 0x400 ;  /* 0x0000040000047882 */ /* 0x000fe20000000000 */
[----:B------:R-:W-:Y:S02]  /*1420*/  IMAD.U32 R0, RZ, RZ, UR38 ;  /* 0x00000026ff007e24 */ /* 0x000fe4000f8e00ff */
[----:B------:R-:W-:-:S03]  /*1430*/  IMAD.U32 R3, RZ, RZ, UR39 ;  /* 0x00000027ff037e24 */ /* 0x000fc6000f8e00ff */
[----:B------:R-:W-:Y:S01]  /*1440*/  SHF.L.U32 R0, R0, 0x1f, RZ ;  /* 0x0000001f00007819 */ /* 0x000fe200000006ff */
[----:B--2---:R-:W-:-:S06]  /*1450*/  ULEA UR4, UR5, UR4, 0x18 ;  /* 0x0000000405047291 */ /* 0x004fcc000f8ec03f */
[----:B------:R-:W-:-:S04]  /*1460*/  IMAD.U32 R6, RZ, RZ, UR4 ;  /* 0x00000004ff067e24 */ /* 0x000fc8000f8e00ff */
[----:B------:R-:W-:-:S04]  /*1470*/  IMAD R3, R3, 0x8, R6 ;  /* 0x0000000803037824 */ /* 0x000fc800078e0206 */
[----:B------:R2:W3:Y:S01]  /*1480*/  SYNCS.PHASECHK.TRANS64.TRYWAIT P1, [R3+URZ], R0 ;  /* 0x00000000030075a7 */ /* 0x0004e2000802017f */
[----:B------:R-:W-:Y:S05]  /*1490*/  @!P0 BRA `(.L_x_19) ;  /* 0x0000000000048947 */ /* 0x000fea0003800000 */
[----:B------:R-:W-:Y:S01]  /*14a0*/  BPT.TRAP 0x1 ;  /* 0x000000040000795c */ /* 0x000fe20000300000 */
.L_x_19:
[----:B---3--:R-:W-:Y:S05]  /*14b0*/  @P1 BRA `(.L_x_20) ;  /* 0x0000000000081947 */ /* 0x008fea0003800000 */
[----:B------:R-:W3:Y:S02]  /*14c0*/  SYNCS.PHASECHK.TRANS64.TRYWAIT P1, [R3+URZ], R0 ;  /* 0x00000000030075a7 */ /* 0x000ee4000802017f */
[----:B---3--:R-:W-:Y:S05]  /*14d0*/  @!P1 BRA `(.L_x_21) ;  /* 0x0000007000d09947 */ /* 0x008fea0003800000 */
.L_x_20:
[----:B------:R-:W-:-:S04]  /*14e0*/  UISETP.LT.AND UP0, UPT, UR40, 0x1, UPT ;  /* 0x000000012800788c */ /* 0x000fc8000bf01270 */
[----:B------:R-:W-:-:S06]  /*14f0*/  USEL UR4, UR40, 0x1, UP0 ;  /* 0x0000000128047887 */ /* 0x000fcc0008000000 */
[----:B--23--:R-:W-:Y:S01]  /*1500*/  IMAD.U32 R0, RZ, RZ, UR4 ;  /* 0x00000004ff007e24 */ /* 0x00cfe2000f8e00ff */
[----:B------:R-:W-:Y:S05]  /*1510*/  WARPSYNC.ALL ;  /* 0x0000000000007948 */ /* 0x000fea0003800000 */
[----:B------:R-:W-:-:S04]  /*1520*/  IADD3 R0, -R0, UR40, RZ ;  /* 0x0000002800007c10 */ /* 0x000fc8000fffe1ff */
[----:B------:R-:W-:Y:S02]  /*1530*/  ISETP.GE.AND P1, PT, R0, 0x1, PT ;  /* 0x000000010000780c */ /* 0x000fe40003f26270 */
[----:B------:R-:W-:Y:S01]  /*1540*/  R2UR UR4, R6 ;  /* 0x00000000060472ca */ /* 0x000fe200000e0000 */
[----:B------:R-:W-:Y:S01]  /*1550*/  WARPGROUP.ARRIVE ;  /* 0x00000000000079c5 */ /* 0x000fe20000000000 */
[----:B------:R-:W-:Y:S01]  /*1560*/  UMOV UR9, 0x40000040 ;  /* 0x4000004000097882 */ /* 0x000fe20000000000 */
[----:B------:R-:W-:-:S10]  /*1570*/  UMOV UR11, 0x40000040 ;  /* 0x40000040000b7882 */ /* 0x000fd40000000000 */
[----:B------:R-:W-:-:S04]  /*1580*/  UIADD3 UR4, UR4, 0x28100, URZ ;  /* 0x0002810004047890 */ /* 0x000fc8000fffe03f */
[----:B------:R-:W-:-:S04]  /*1590*/  USHF.R.U32.HI UR4, URZ, 0x4, UR4 ;  /* 0x000000043f047899 */ /* 0x000fc80008011604 */
[----:B------:R-:W-:Y:S02]  /*15a0*/  ULOP3.LUT UR5, UR4, 0x3fff, URZ, 0xc0, !UPT ;  /* 0x00003fff04057892 */ /* 0x000fe4000f8ec03f */
[----:B------:R-:W-:Y:S02]  /*15b0*/  ULOP3.LUT UR4, UR41, 0x10000, URZ, 0xfc, !UPT ;  /* 0x0001000029047892 */ /* 0x000fe4000f8efc3f */
[----:B------:R-:W-:Y:S02]  /*15c0*/  ULOP3.LUT UR5, UR5, 0x10000, URZ, 0xfc, !UPT ;  /* 0x0001000005057892 */ /* 0x000fe4000f8efc3f */
[----:B------:R-:W-:Y:S02]  /*15d0*/  ULEA UR7, UR39, UR4, 0xb ;  /* 0x0000000427077291 */ /* 0x000fe4000f8e583f */
[----:B------:R-:W-:Y:S02]  /*15e0*/  ULEA UR6, UR39, UR5, 0x9 ;  /* 0x0000000527067291 */ /* 0x000fe4000f8e483f */
[----:B------:R-:W-:-:S03]  /*15f0*/  UIADD3 UR12, UR7, 0x400, URZ ;  /* 0x00000400070c7890 */ /* 0x000fc6000fffe03f */
[----:B------:R-:W-:Y:S02]  /*1600*/  UMOV UR8, UR7 ;  /* 0x0000000700087c82 */ /* 0x000fe40008000000 */
[----:B------:R-:W-:Y:S02]  /*1610*/  UMOV UR10, UR6 ;  /* 0x00000006000a7c82 */ /* 0x000fe40008000000 */
[----:B------:R-:W-:Y:S01]  /*1620*/  HGMMA.64x64x8.F32.TF32 R56, gdesc[UR8], RZ, !UPT, gsb0 ;  /* 0x04e00000083879f0 */ /* 0x000fe2000c0028ff */
[----:B------:R-:W-:Y:S01]  /*1630*/  UMOV UR8, UR12 ;  /* 0x0000000c00087c82 */ /* 0x000fe20008000000 */
[----:B------:R-:W-:Y:S01]  /*1640*/  UMOV UR9, 0x40000040 ;  /* 0x4000004000097882 */ /* 0x000fe20000000000 */
[----:B------:R-:W-:Y:S01]  /*1650*/  UIADD3 UR12, UR7, 0x402, URZ ;  /* 0x00000402070c7890 */ /* 0x000fe2000fffe03f */
[----:B------:R-:W-:Y:S02]  /*1660*/  WARPGROUP.DEPBAR.LE gsb0, 0x0 ;  /* 0x00008000000079c5 */ /* 0x000fe40000010000 */
[----:B------:R-:W-:-:S06]  /*1670*/  WARPGROUP.ARRIVE ;  /* 0x00000000000079c5 */ /* 0x000fcc0000000000 */
[----:B------:R-:W-:Y:S01]  /*1680*/  HGMMA.64x64x8.F32.TF32 R24, gdesc[UR8], RZ, !UPT, gsb0 ;  /* 0x04e00000081879f0 */ /* 0x000fe2000c0028ff */
[----:B------:R-:W-:Y:S02]  /*1690*/  UIADD3 UR8, UR7, 0x2, URZ ;  /* 0x0000000207087890 */ /* 0x000fe4000fffe03f */
[----:B------:R-:W-:Y:S01]  /*16a0*/  UIADD3 UR10, UR6, 0x2, URZ ;  /* 0x00000002060a7890 */ /* 0x000fe2000fffe03f */
[----:B------:R-:W-:Y:S01]  /*16b0*/  UMOV UR9, 0x40000040 ;  /* 0x4000004000097882 */ /* 0x000fe20000000000 */
[----:B------:R-:W-:Y:S01]  /*16c0*/  UMOV UR11, 0x40000040 ;  /* 0x40000040000b7882 */ /* 0x000fe20000000000 */
[----:B------:R-:W-:Y:S02]  /*16d0*/  WARPGROUP.DEPBAR.LE gsb0, 0x0 ;  /* 0x00008000000079c5 */ /* 0x000fe40000010000 */
[----:B------:R-:W-:-:S06]  /*16e0*/  WARPGROUP.ARRIVE ;  /* 0x00000000000079c5 */ /* 0x000fcc0000000000 */
[----:B------:R-:W-:Y:S01]  /*16f0*/  HGMMA.64x64x8.F32.TF32 R56, gdesc[UR8], R56, gsb0 ;  /* 0x04e00000083879f0 */ /* 0x000fe20008002838 */
[----:B------:R-:W-:Y:S01]  /*1700*/  UMOV UR8, UR12 ;  /* 0x0000000c00087c82 */ /* 0x000fe20008000000 */
[----:B------:R-:W-:Y:S01]  /*1710*/  UMOV UR9, 0x40000040 ;  /* 0x4000004000097882 */ /* 0x000fe20000000000 */
[----:B------:R-:W-:Y:S01]  /*1720*/  UIADD3 UR12, UR7, 0x404, URZ ;  /* 0x00000404070c7890 */ /* 0x000fe2000fffe03f */
[----:B------:R-:W-:Y:S02]  /*1730*/  WARPGROUP.DEPBAR.LE gsb0, 0x0 ;  /* 0x00008000000079c5 */ /* 0x000fe40000010000 */
[----:B------:R-:W-:-:S06]  /*1740*/  WARPGROUP.ARRIVE ;  /* 0x00000000000079c5 */ /* 0x000fcc0000000000 */
[----:B------:R-:W-:Y:S01]  /*1750*/  HGMMA.64x64x8.F32.TF32 R24, gdesc[UR8], R24, gsb0 ;  /* 0x04e00000081879f0 */ /* 0x000fe20008002818 */
        /* <DEDUP_REMOVED lines=9> */
[----:B------:R-:W-:Y:S02]  /*17f0*/  WARPGROUP.DEPBAR.LE gsb0, 0x0 ;  /* 0x00008000000079c5 */ /* 0x000fe40000010000 */
[----:B------:R-:W-:-:S06]  /*1800*/  WARPGROUP.ARRIVE ;  /* 0x00000000000079c5 */ /* 0x000fcc0000000000 */
[----:B------:R-:W-:Y:S01]  /*1810*/  HGMMA.64x64x8.F32.TF32 R24, gdesc[UR8], R24, gsb0 ;  /* 0x04e00000081879f0 */ /* 0x000fe20008002818 */
[----:B------:R-:W-:Y:S02]  /*1820*/  UIADD3 UR8, UR7, 0x6, URZ ;  /* 0x0000000607087890 */ /* 0x000fe4000fffe03f */
[----:B------:R-:W-:Y:S01]  /*1830*/  UIADD3 UR10, UR6, 0x6, URZ ;  /* 0x00000006060a7890 */ /* 0x000fe2000fffe03f */
[----:B------:R-:W-:Y:S01]  /*1840*/  UMOV UR9, 0x40000040 ;  /* 0x4000004000097882 */ /* 0x000fe20000000000 */
[----:B------:R-:W-:Y:S01]  /*1850*/  UMOV UR11, 0x40000040 ;  /* 0x40000040000b7882 */ /* 0x000fe20000000000 */
[----:B------:R-:W-:Y:S01]  /*1860*/  UIADD3 UR7, UR7, 0x406, URZ ;  /* 0x0000040607077890 */ /* 0x000fe2000fffe03f */
[----:B------:R-:W-:Y:S02]  /*1870*/  WARPGROUP.DEPBAR.LE gsb0, 0x0 ;  /* 0x00008000000079c5 */ /* 0x000fe40000010000 */
[----:B------:R-:W-:-:S06]  /*1880*/  WARPGROUP.ARRIVE ;  /* 0x00000000000079c5 */ /* 0x000fcc0000000000 */
[----:B------:R-:W-:Y:S01]  /*1890*/  HGMMA.64x64x8.F32.TF32 R56, gdesc[UR8], R56, gsb0 ;  /* 0x04e00000083879f0 */ /* 0x000fe20008002838 */
[----:B------:R-:W-:Y:S01]  /*18a0*/  UMOV UR8, UR7 ;  /* 0x0000000700087c82 */ /* 0x000fe20008000000 */
[----:B------:R-:W-:Y:S01]  /*18b0*/  UMOV UR9, 0x40000040 ;  /* 0x4000004000097882 */ /* 0x000fe20000000000 */
[----:B------:R-:W-:Y:S02]  /*18c0*/  WARPGROUP.DEPBAR.LE gsb0, 0x0 ;  /* 0x00008000000079c5 */ /* 0x000fe40000010000 */
[----:B------:R-:W-:-:S06]  /*18d0*/  WARPGROUP.ARRIVE ;  /* 0x00000000000079c5 */ /* 0x000fcc0000000000 */
[----:B------:R-:W-:Y:S03]  /*18e0*/  HGMMA.64x64x8.F32.TF32 R24, gdesc[UR8], R24, gsb0 ;  /* 0x04e00000081879f0 */ /* 0x000fe60008002818 */
[----:B------:R-:W-:Y:S02]  /*18f0*/  WARPGROUP.DEPBAR.LE gsb0, 0x0 ;  /* 0x00008000000079c5 */ /* 0x000fe40000010000 */
[----:B------:R-:W-:Y:S05]  /*1900*/  @!P1 BRA `(.L_x_22) ;  /* 0x0000000400849947 */ /* 0x000fea0003800000 */
[----:B------:R-:W-:Y:S02]  /*1910*/  UIADD3 UR6, UR39, 0x1, URZ ;  /* 0x0000000127067890 */ /* 0x000fe4000fffe03f */
[----:B------:R-:W-:Y:S02]  /*1920*/  IMAD.U32 R3, RZ, RZ, UR39 ;  /* 0x00000027ff037e24 */ /* 0x000fe4000f8e00ff */
[----:B------:R-:W-:-:S04]  /*1930*/  UISETP.NE.AND UP0, UPT, UR6, 0x5, UPT ;  /* 0x000000050600788c */ /* 0x000fc8000bf05270 */
[----:B------:R-:W-:Y:S02]  /*1940*/  USEL UR7, URZ, 0x1, UP0 ;  /* 0x000000013f077887 */ /* 0x000fe40008000000 */
[----:B------:R-:W-:Y:S02]  /*1950*/  USEL UR6, UR6, URZ, UP0 ;  /* 0x0000003f06067287 */ /* 0x000fe40008000000 */
[----:B------:R-:W-:-:S06]  /*1960*/  ULOP3.LUT UR7, UR38, UR7, URZ, 0x3c, !UPT ;  /* 0x0000000726077292 */ /* 0x000fcc000f8e3c3f */
[----:B------:R-:W-:-:S07]  /*1970*/  IMAD.U32 R7, RZ, RZ, UR7 ;  /* 0x00000007ff077e24 */ /* 0x000fce000f8e00ff */
.L_x_29:
[----:B------:R-:W-:Y:S05]  /*1980*/  @!P0 BRA `(.L_x_23) ;  /* 0x0000000000048947 */ /* 0x000fea0003800000 */
[----:B------:R-:W-:Y:S01]  /*1990*/  BPT.TRAP 0x1 ;  /* 0x000000040000795c */ /* 0x000fe20000300000 */
.L_x_23:
[----:B------:R-:W2:Y:S01]  /*19a0*/  S2UR UR8, SR_CgaCtaId ;  /* 0x00000000000879c3 */ /* 0x000ea20000008800 */
[----:B------:R-:W-:Y:S01]  /*19b0*/  UMOV UR7, 0x400 ;  /* 0x0000040000077882 */ /* 0x000fe20000000000 */
[----:B01----:R-:W-:Y:S01]  /*19c0*/  IMAD.U32 R5, RZ, RZ, UR6 ;  /* 0x00000006ff057e24 */ /* 0x003fe2000f8e00ff */
[----:B------:R-:W-:Y:S01]  /*19d0*/  SHF.L.U32 R4, R7, 0x1f, RZ ;  /* 0x0000001f07047819 */ /* 0x000fe200000006ff */
[----:B--2---:R-:W-:-:S06]  /*19e0*/  ULEA UR7, UR8, UR7, 0x18 ;  /* 0x0000000708077291 */ /* 0x004fcc000f8ec03f */
[----:B------:R-:W-:-:S04]  /*19f0*/  IMAD.U32 R6, RZ, RZ, UR7 ;  /* 0x00000007ff067e24 */ /* 0x000fc8000f8e00ff */
[----:B------:R-:W-:-:S04]  /*1a00*/  IMAD R5, R5, 0x8, R6 ;  /* 0x0000000805057824 */ /* 0x000fc800078e0206 */
[----:B------:R0:W1:Y:S01]  /*1a10*/  SYNCS.PHASECHK.TRANS64.TRYWAIT P1, [R5+URZ], R4 ;  /* 0x00000004050075a7 */ /* 0x000062000802017f */
[----:B------:R-:W-:Y:S05]  /*1a20*/  @!P0 BRA `(.L_x_24) ;  /* 0x0000000000048947 */ /* 0x000fea0003800000 */
[----:B------:R-:W-:Y:S01]  /*1a30*/  BPT.TRAP 0x1 ;  /* 0x000000040000795c */ /* 0x000fe20000300000 */
.L_x_24:
[----:B-1----:R-:W-:Y:S05]  /*1a40*/  @P1 BRA `(.L_x_25) ;  /* 0x0000000000081947 */ /* 0x002fea0003800000 */
[----:B------:R-:W1:Y:S02]  /*1a50*/  SYNCS.PHASECHK.TRANS64.TRYWAIT P1, [R5+URZ], R4 ;  /* 0x00000004050075a7 */ /* 0x000e64000802017f */
[----:B-1----:R-:W-:Y:S05]  /*1a60*/  @!P1 BRA `(.L_x_26) ;  /* 0x0000006c00809947 */ /* 0x002fea0003800000 */
.L_x_25:
[----:B------:R-:W-:Y:S01]  /*1a70*/  ULEA UR7, UR6, UR5, 0x9 ;  /* 0x0000000506077291 */ /* 0x000fe2000f8e483f */
[----:B------:R-:W-:Y:S01]  /*1a80*/  WARPGROUP.ARRIVE ;  /* 0x00000000000079c5 */ /* 0x000fe20000000000 */
[----:B------:R-:W-:Y:S01]  /*1a90*/  ULEA UR12, UR6, UR4, 0xb ;  /* 0x00000004060c7291 */ /* 0x000fe2000f8e583f */
[----:B------:R-:W-:Y:S01]  /*1aa0*/  UMOV UR11, 0x40000040 ;  /* 0x40000040000b7882 */ /* 0x000fe20000000000 */
[----:B------:R-:W-:Y:S02]  /*1ab0*/  UMOV UR9, 0x40000040 ;  /* 0x4000004000097882 */ /* 0x000fe40000000000 */
[----:B------:R-:W-:Y:S01]  /*1ac0*/  UIADD3 UR13, UR12, 0x400, URZ ;  /* 0x000004000c0d7890 */ /* 0x000fe2000fffe03f */
[----:B------:R-:W-:Y:S02]  /*1ad0*/  UMOV UR10, UR7 ;  /* 0x00000007000a7c82 */ /* 0x000fe40008000000 */
[----:B------:R-:W-:Y:S02]  /*1ae0*/  UMOV UR8, UR12 ;  /* 0x0000000c00087c82 */ /* 0x000fe40008000000 */
[----:B------:R-:W-:Y:S01]  /*1af0*/  HGMMA.64x64x8.F32.TF32 R56, gdesc[UR8], R56, gsb0 ;  /* 0x04e00000083879f0 */ /* 0x000fe20008002838 */
[----:B------:R-:W-:Y:S01]  /*1b00*/  UMOV UR9, 0x40000040 ;  /* 0x4000004000097882 */ /* 0x000fe20000000000 */
[----:B------:R-:W-:Y:S01]  /*1b10*/  UMOV UR8, UR13 ;  /* 0x0000000d00087c82 */ /* 0x000fe20008000000 */
[----:B------:R-:W-:Y:S01]  /*1b20*/  UIADD3 UR13, UR12, 0x402, URZ ;  /* 0x000004020c0d7890 */ /* 0x000fe2000fffe03f */
[----:B------:R-:W-:-:S02]  /*1b30*/  WARPGROUP.DEPBAR.LE gsb0, 0x0 ;  /* 0x00008000000079c5 */ /* 0x000fc40000010000 */
        /* <DEDUP_REMOVED lines=42> */
[----:B------:R-:W-:Y:S01]  /*1de0*/  BPT.TRAP 0x1 ;  /* 0x000000040000795c */ /* 0x000fe20000300000 */
.L_x_27:
[----:B------:R-:W-:-:S13]  /*1df0*/  ISETP.NE.AND P1, PT, R104, RZ, PT ;  /* 0x000000ff6800720c */ /* 0x000fda0003f25270 */
[----:B01----:R-:W-:-:S04]  /*1e00*/  @P1 IMAD R4, R3, 0x8, R6 ;  /* 0x0000000803041824 */ /* 0x003fc800078e0206 */
[----:B------:R-:W-:-:S05]  /*1e10*/  @P1 VIADD R5, R4, 0x28 ;  /* 0x0000002804051836 */ /* 0x000fca0000000000 */
[----:B------:R-:W-:-:S04]  /*1e20*/  @P1 PRMT R5, R22, 0x654, R5 ;  /* 0x0000065416051816 */ /* 0x000fc80000000005 */
[----:B------:R0:W-:Y:S01]  /*1e30*/  @P1 SYNCS.ARRIVE.TRANS64.RED.A1T0 RZ, [R5+URZ], RZ ;  /* 0x000000ff05ff19a7 */ /* 0x0001e2000810043f */
[----:B------:R-:W-:-:S13]  /*1e40*/  ISETP.GT.U32.AND P1, PT, R19, 0x1, PT ;  /* 0x000000011300780c */ /* 0x000fda0003f24070 */
[----:B0-----:R-:W-:Y:S05]  /*1e50*/  @P1 BRA `(.L_x_28) ;  /* 0x0000000000041947 */ /* 0x001fea0003800000 */
[----:B------:R-:W-:Y:S01]  /*1e60*/  BPT.TRAP 0x1 ;  /* 0x000000040000795c */ /* 0x000fe20000300000 */
.L_x_28:
[----:B------:R-:W-:Y:S01]  /*1e70*/  UIADD3 UR6, UR6, 0x1, URZ ;  /* 0x0000000106067890 */ /* 0x000fe2000fffe03f */
[C---:B------:R-:W-:Y:S01]  /*1e80*/  ISETP.GT.AND P2, PT, R0.reuse, 0x1, PT ;  /* 0x000000010000780c */ /* 0x040fe20003f44270 */
[----:B------:R-:W-:Y:S02]  /*1e90*/  VIADD R3, R3, 0x1 ;  /* 0x0000000103037836 */ /* 0x000fe40000000000 */
[----:B------:R-:W-:Y:S01]  /*1ea0*/  UISETP.NE.AND UP0, UPT, UR6, 0x5, UPT ;  /* 0x000000050600788c */ /* 0x000fe2000bf05270 */
[----:B------:R-:W-:Y:S02]  /*1eb0*/  VIADD R0, R0, 0xffffffff ;  /* 0xffffffff00007836 */ /* 0x000fe40000000000 */
[C---:B------:R-:W-:Y:S01]  /*1ec0*/  ISETP.NE.AND P1, PT, R3.reuse, 0x5, PT ;  /* 0x000000050300780c */ /* 0x040fe20003f25270 */
[----:B------:R-:W-:Y:S02]  /*1ed0*/  USEL UR7, URZ, 0x1, UP0 ;  /* 0x000000013f077887 */ /* 0x000fe40008000000 */
[----:B------:R-:W-:Y:S01]  /*1ee0*/  USEL UR6, UR6, URZ, UP0 ;  /* 0x0000003f06067287 */ /* 0x000fe20008000000 */
[----:B------:R-:W-:-:S03]  /*1ef0*/  SEL R3, R3, RZ, P1 ;  /* 0x000000ff03037207 */ /* 0x000fc60000800000 */
[----:B------:R-:W-:Y:S01]  /*1f00*/  LOP3.LUT R7, R7, UR7, RZ, 0x3c, !PT ;  /* 0x0000000707077c12 */ /* 0x000fe2000f8e3cff */
[----:B------:R-:W-:Y:S07]  /*1f10*/  @P2 BRA `(.L_x_29) ;  /* 0xfffffff800982947 */ /* 0x000fee000383ffff */
.L_x_22:
[----:B------:R-:W2:Y:S02]  /*1f20*/  LDC R0, c[0x0][0x28c] ;  /* 0x0000a300ff007b82 */ /* 0x000ea40000000800 */
[----:B--2---:R-:W-:-:S13]  /*1f30*/  ISETP.GE.AND P1, PT, R0, 0x1, PT ;  /* 0x000000010000780c */ /* 0x004fda0003f26270 */
[----:B------:R-:W-:Y:S05]  /*1f40*/  @!P1 BRA `(.L_x_30) ;  /* 0x0000000000509947 */ /* 0x000fea0003800000 */
[----:B------:R-:W-:Y:S05]  /*1f50*/  @!P0 BRA `(.L_x_31) ;  /* 0x0000000000048947 */ /* 0x000fea0003800000 */
[----:B------:R-:W-:Y:S01]  /*1f60*/  BPT.TRAP 0x1 ;  /* 0x000000040000795c */ /* 0x000fe20000300000 */
.L_x_31:
[----:B------:R-:W-:Y:S01]  /*1f70*/  ISETP.NE.AND P1, PT, R104, RZ, PT ;  /* 0x000000ff6800720c */ /* 0x000fe20003f25270 */
[----:B------:R-:W-:Y:S01]  /*1f80*/  BSSY B0, `(.L_x_32) ;  /* 0x000000e000007945 */ /* 0x000fe20003800000 */
[----:B------:R-:W-:-:S11]  /*1f90*/  ISETP.GT.U32.AND P0, PT, R19, 0x1, PT ;  /* 0x000000011300780c */ /* 0x000fd60003f04070 */
[----:B------:R-:W-:Y:S05]  /*1fa0*/  @!P1 BRA `(.L_x_33) ;  /* 0x00000000002c9947 */ /* 0x000fea0003800000 */
[----:B------:R-:W-:-:S04]  /*1fb0*/  UISETP.LT.AND UP0, UPT, UR40, 0x1, UPT ;  /* 0x000000012800788c */ /* 0x000fc8000bf01270 */
[----:B------:R-:W-:-:S04]  /*1fc0*/  USEL UR6, UR40, 0x1, UP0 ;  /* 0x0000000128067887 */ /* 0x000fc80008000000 */
[----:B------:R-:W-:-:S04]  /*1fd0*/  UIADD3 UR6, UR39, UR40, -UR6 ;  /* 0x0000002827067290 */ /* 0x000fc8000fffe806 */
[----:B------:R-:W-:-:S04]  /*1fe0*/  UIMAD.WIDE.U32 UR4, UR6, -0x33333333, URZ ;  /* 0xcccccccd060478a5 */ /* 0x000fc8000f8e003f */
[----:B------:R-:W-:-:S04]  /*1ff0*/  USHF.R.U32.HI UR4, URZ, 0x2, UR5 ;  /* 0x000000023f047899 */ /* 0x000fc80008011605 */
[----:B------:R-:W-:-:S06]  /*2000*/  UIMAD UR6, UR4, -0x5, UR6 ;  /* 0xfffffffb040678a4 */ /* 0x000fcc000f8e0206 */
[----:B------:R-:W-:-:S04]  /*2010*/  IMAD.U32 R3, RZ, RZ, UR6 ;  /* 0x00000006ff037e24 */ /* 0x000fc8000f8e00ff */
[----:B------:R-:W-:-:S04]  /*2020*/  IMAD R0, R3, 0x8, R6 ;  /* 0x0000000803007824 */ /* 0x000fc800078e0206 */
[----:B------:R-:W-:-:S05]  /*2030*/  VIADD R3, R0, 0x28 ;  /* 0x0000002800037836 */ /* 0x000fca0000000000 */
[----:B------:R-:W-:-:S04]  /*2040*/  PRMT R3, R22, 0x654, R3 ;  /* 0x0000065416037816 */ /* 0x000fc80000000003 */
[----:B------:R2:W-:Y:S03]  /*2050*/  SYNCS.ARRIVE.TRANS64.RED.A1T0 RZ, [R3+URZ], RZ ;  /* 0x000000ff03ff79a7 */ /* 0x0005e6000810043f */
.L_x_33:
[----:B------:R-:W-:Y:S05]  /*2060*/  BSYNC B0 ;  /* 0x0000000000007941 */ /* 0x000fea0003800000 */
.L_x_32:
[----:B------:R-:W-:Y:S05]  /*2070*/  @P0 BRA `(.L_x_30) ;  /* 0x0000000000040947 */ /* 0x000fea0003800000 */
[----:B------:R-:W-:Y:S01]  /*2080*/  BPT.TRAP 0x1 ;  /* 0x000000040000795c */ /* 0x000fe20000300000 */
.L_x_30:
[----:B------:R-:W3:Y:S01]  /*2090*/  LDC R6, c[0x0][0x288] ;  /* 0x0000a200ff067b82 */ /* 0x000ee20000000800 */
[--C-:B------:R-:W-:Y:S01]  /*20a0*/  SHF.R.U32.HI R0, RZ, 0x2, R18.reuse ;  /* 0x00000002ff007819 */ /* 0x100fe20000011612 */
[----:B------:R-:W-:Y:S01]  /*20b0*/  IMAD.SHL.U32 R9, R90, 0x40, RZ ;  /* 0x000000405a097824 */ /* 0x000fe200078e00ff */
[----:B01----:R-:W-:Y:S01]  /*20c0*/  SHF.R.U32.HI R5, RZ, 0x7, R18 ;  /* 0x00000007ff057819 */ /* 0x003fe20000011612 */
[----:B------:R-:W-:Y:S01]  /*20d0*/  UIADD3 UR39, UR40, UR39, URZ ;  /* 0x0000002728277290 */ /* 0x000fe2000fffe03f */
[----:B--2---:R-:W-:Y:S01]  /*20e0*/  LOP3.LUT R3, R0, 0x7, RZ, 0xc0, !PT ;  /* 0x0000000700037812 */ /* 0x004fe200078ec0ff */
[C---:B------:R-:W-:Y:S01]  /*20f0*/  IMAD.SHL.U32 R90, R18.reuse, 0x2, RZ ;  /* 0x00000002125a7824 */ /* 0x040fe200078e00ff */
[----:B------:R-:W-:Y:S01]  /*2100*/  LOP3.LUT R0, R5, 0x1, RZ, 0xc0, !PT ;  /* 0x0000000105007812 */ /* 0x000fe200078ec0ff */
[----:B------:R-:W-:Y:S01]  /*2110*/  UISETP.GT.U32.AND UP0, UPT, UR39, 0x4, UPT ;  /* 0x000000042700788c */ /* 0x000fe2000bf04070 */
[C---:B------:R-:W-:Y:S01]  /*2120*/  LOP3.LUT R4, R18.reuse, 0x60, RZ, 0xc0, !PT ;  /* 0x0000006012047812 */ /* 0x040fe200078ec0ff */
[----:B------:R-:W-:Y:S01]  /*2130*/  ULDC UR7, c[0x0][0x284] ;  /* 0x0000a10000077ab9 */ /* 0x000fe20000000800 */
[----:B------:R-:W-:Y:S01]  /*2140*/  LOP3.LUT R5, R18, 0x3, RZ, 0xc0, !PT ;  /* 0x0000000312057812 */ /* 0x000fe200078ec0ff */
[----:B------:R-:W-:Y:S01]  /*2150*/  IMAD.SHL.U32 R8, R0, 0x40, RZ ;  /* 0x0000004000087824 */ /* 0x000fe200078e00ff */
[----:B------:R-:W-:Y:S01]  /*2160*/  SHF.R.U32.HI R4, RZ, 0x1, R4 ;  /* 0x00000001ff047819 */ /* 0x000fe20000011604 */
[----:B------:R-:W-:Y:S01]  /*2170*/  UISETP.LT.U32.AND UP0, UPT, UR40, 0x5, UP0 ;  /* 0x000000052800788c */ /* 0x000fe20008701070 */
[----:B------:R-:W-:Y:S01]  /*2180*/  SHF.R.S32.HI R21, RZ, 0x1f, R23 ;  /* 0x0000001fff157819 */ /* 0x000fe20000011417 */
[----:B------:R-:W-:Y:S01]  /*2190*/  UISETP.GE.U32.AND UP1, UPT, UR40, 0x5, UPT ;  /* 0x000000052800788c */ /* 0x000fe2000bf26070 */
[--C-:B------:R-:W-:Y:S01]  /*21a0*/  IADD3 R7, RZ, -R4, -R3.reuse ;  /* 0x80000004ff077210 */ /* 0x100fe20007ffe803 */
[----:B------:R-:W-:Y:S01]  /*21b0*/  ULDC.64 UR8, c[0x0][0x5d0] ;  /* 0x0001740000087ab9 */ /* 0x000fe20000000a00 */
[----:B------:R-:W-:Y:S01]  /*21c0*/  LOP3.LUT R3, R8, 0x40, R3, 0xe2, !PT ;  /* 0x0000004008037812 */ /* 0x000fe200078ee203 */
[----:B------:R-:W-:Y:S01]  /*21d0*/  UIMAD.WIDE.U32 UR4, UR39, -0x33333333, URZ ;  /* 0xcccccccd270478a5 */ /* 0x000fe2000f8e003f */
[C---:B------:R-:W-:Y:S01]  /*21e0*/  LOP3.LUT R90, R9.reuse, 0x6, R90, 0xf8, !PT ;  /* 0x00000006095a7812 */ /* 0x040fe200078ef85a */
[----:B------:R-:W-:Y:S01]  /*21f0*/  USEL UR6, URZ, 0x1, !UP0 ;  /* 0x000000013f067887 */ /* 0x000fe2000c000000 */
[C---:B------:R-:W-:Y:S01]  /*2200*/  IMAD.WIDE R14, R92.reuse, 0x100, RZ ;  /* 0x000001005c0e7825 */ /* 0x040fe200078e02ff */
[----:B---3--:R-:W-:Y:S01]  /*2210*/  ISETP.GE.AND P0, PT, R9, R6, PT ;  /* 0x000000060900720c */ /* 0x008fe20003f06270 */
[----:B------:R-:W-:Y:S01]  /*2220*/  USHF.R.U32.HI UR4, URZ, 0x2, UR5 ;  /* 0x000000023f047899 */ /* 0x000fe20008011605 */
[----:B------:R-:W-:Y:S01]  /*2230*/  SHF.R.S32.HI R91, RZ, 0x1f, R90 ;  /* 0x0000001fff5b7819 */ /* 0x000fe2000001145a */
[----:B------:R-:W-:Y:S01]  /*2240*/  IMAD R8, R5, -0x2, R6 ;  /* 0xfffffffe05087824 */ /* 0x000fe200078e0206 */
[----:B------:R-:W-:Y:S01]  /*2250*/  ULOP3.LUT UR38, UR38, UR6, URZ, 0x3c, !UPT ;  /* 0x0000000626267292 */ /* 0x000fe2000f8e3c3f */
[----:B------:R-:W-:Y:S01]  /*2260*/  IMAD.SHL.U32 R5, R92, 0x100, RZ ;  /* 0x000001005c057824 */ /* 0x000fe200078e00ff */
[----:B------:R-:W-:Y:S01]  /*2270*/  LOP3.LUT R115, R14, R3, R4, 0xfe, !PT ;  /* 0x000000030e737212 */ /* 0x000fe200078efe04 */
[----:B------:R-:W-:Y:S01]  /*2280*/  IMAD R6, R21, UR8, RZ ;  /* 0x0000000815067c24 */ /* 0x000fe2000f8e02ff */
[----:B------:R-:W-:Y:S01]  /*2290*/  UIMAD UR39, UR4, -0x5, UR39 ;  /* 0xfffffffb042778a4 */ /* 0x000fe2000f8e0227 */
[----:B------:R-:W-:Y:S01]  /*22a0*/  IMAD R0, R0, -0x40, R7 ;  /* 0xffffffc000007824 */ /* 0x000fe200078e0207 */
[----:B------:R-:W-:Y:S01]  /*22b0*/  ISETP.GE.OR P0, PT, R5, UR7, P0 ;  /* 0x0000000705007c0c */ /* 0x000fe20008706670 */
[C---:B------:R-:W-:Y:S01]  /*22c0*/  IMAD R11, R23.reuse, UR9, R6 ;  /* 0x00000009170b7c24 */ /* 0x040fe2000f8e0206 */
[----:B------:R-:W-:Y:S01]  /*22d0*/  @UP1 ULOP3.LUT UR38, UR38, 0x1, UR4, 0x78, !UPT ;  /* 0x0000000126261892 */ /* 0x000fe2000f8e7804 */
[----:B------:R-:W-:Y:S01]  /*22e0*/  IMAD.WIDE.U32 R6, R23, UR8, R90 ;  /* 0x0000000817067c25 */ /* 0x000fe2000f8e005a */
[----:B------:R-:W-:-:S03]  /*22f0*/  IADD3 R3, -R5, UR7, R0 ;  /* 0x0000000705037c10 */ /* 0x000fc6000fffe100 */
[----:B------:R-:W-:Y:S02]  /*2300*/  IMAD.IADD R7, R7, 0x1, R11 ;  /* 0x0000000107077824 */ /* 0x000fe400078e020b */
[----:B------:R-:W-:Y:S02]  /*2310*/  IMAD.IADD R4, R8, 0x1, -R9 ;  /* 0x0000000108047824 */ /* 0x000fe400078e0a09 */
[----:B------:R-:W-:Y:S02]  /*2320*/  IMAD.MOV.U32 R0, RZ, RZ, -0x1 ;  /* 0xffffffffff007424 */ /* 0x000fe400078e00ff */
[----:B------:R-:W-:Y:S05]  /*2330*/  @P0 BRA `(.L_x_34) ;  /* 0x0000004800080947 */ /* 0x000fea0003800000 */
[----:B------:R-:W0:Y:S01]  /*2340*/  LDC.64 R112, c[0x0][0x5c8] ;  /* 0x00017200ff707b82 */ /* 0x000e220000000a00 */
[----:B-----5:R-:W-:Y:S01]  /*2350*/  FSETP.NEU.AND P1, PT, R89, RZ, PT ;  /* 0x000000ff5900720b */ /* 0x020fe20003f2d000 */
[----:B------:R-:W-:Y:S01]  /*2360*/  BSSY B0, `(.L_x_34) ;  /* 0x000047f000007945 */ /* 0x000fe20003800000 */
[----:B------:R-:W-:-:S04]  /*2370*/  ISETP.GT.AND P5, PT, R4, RZ, PT ;  /* 0x000000ff0400720c */ /* 0x000fc80003fa4270 */
[----:B------:R-:W-:Y:S01]  /*2380*/  ISETP.GT.AND P0, PT, R3, RZ, P5 ;  /* 0x000000ff0300720c */ /* 0x000fe20002f04270 */
[-C--:B0-----:R-:W-:Y:S02]  /*2390*/  IMAD R8, R15, R112.reuse, RZ ;  /* 0x000000700f087224 */ /* 0x081fe400078e02ff */
[----:B------:R-:W-:-:S04]  /*23a0*/  IMAD.WIDE.U32 R12, R115, R112, R6 ;  /* 0x00000070730c7225 */ /* 0x000fc800078e0006 */
[----:B------:R-:W-:-:S04]  /*23b0*/  IMAD R5, R115, R113, R8 ;  /* 0x0000007173057224 */ /* 0x000fc800078e0208 */
[----:B------:R-:W-:Y:S01]  /*23c0*/  IMAD.IADD R11, R13, 0x1, R5 ;  /* 0x000000010d0b7824 */ /* 0x000fe200078e0205 */
[----:B------:R-:W-:Y:S06]  /*23d0*/  @!P1 BRA `(.L_x_35) ;  /* 0x00000030008c9947 */ /* 0x000fec0003800000 */
[----:B------:R-:W0:Y:S01]  /*23e0*/  LDC.64 R92, c[0x0][0x5b8] ;  /* 0x00016e00ff5c7b82 */ /* 0x000e220000000a00 */
[----:B------:R-:W-:-:S07]  /*23f0*/  ULDC.64 UR4, c[0x0][0x5c0] ;  /* 0x0001700000047ab9 */ /* 0x000fce0000000a00 */
[----:B------:R-:W1:Y:S08]  /*2400*/  LDC.64 R100, c[0x0][0x5b0] ;  /* 0x00016c00ff647b82 */ /* 0x000e700000000a00 */
[----:B------:R-:W2:Y:S01]  /*2410*/  LDC.64 R94, c[0x0][0x5a8] ;  /* 0x00016a00ff5e7b82 */ /* 0x000ea20000000a00 */
[-C--:B0-----:R-:W-:Y:S02]  /*2420*/  IMAD R6, R21, R92.reuse, RZ ;  /* 0x0000005c15067224 */ /* 0x081fe400078e02ff */
[----:B------:R-:W-:-:S04]  /*2430*/  IMAD.WIDE.U32 R98, R23, R92, R90 ;  /* 0x0000005c17627225 */ /* 0x000fc800078e005a */
[----:B------:R-:W-:Y:S02]  /*2440*/  IMAD R111, R23, R93, R6 ;  /* 0x0000005d176f7224 */ /* 0x000fe400078e0206 */
[-C--:B-1----:R-:W-:Y:S02]  /*2450*/  IMAD R6, R15, R100.reuse, RZ ;  /* 0x000000640f067224 */ /* 0x082fe400078e02ff */
[----:B------:R-:W-:Y:S02]  /*2460*/  IMAD.IADD R97, R99, 0x1, R111 ;  /* 0x0000000163617824 */ /* 0x000fe400078e026f */
[----:B------:R-:W-:Y:S02]  /*2470*/  IMAD.MOV.U32 R96, RZ, RZ, R98 ;  /* 0x000000ffff607224 */ /* 0x000fe400078e0062 */
[C---:B------:R-:W-:Y:S02]  /*2480*/  IMAD R21, R115.reuse, R101, R6 ;  /* 0x0000006573157224 */ /* 0x040fe400078e0206 */
[----:B------:R-:W-:-:S04]  /*2490*/  IMAD.WIDE.U32 R6, R115, R100, R96 ;  /* 0x0000006473067225 */ /* 0x000fc800078e0060 */
[----:B------:R-:W-:Y:S01]  /*24a0*/  IMAD.IADD R5, R7, 0x1, R21 ;  /* 0x0000000107057824 */ /* 0x000fe200078e0215 */
[----:B--2---:R-:W-:-:S04]  /*24b0*/  LEA R8, P1, R6, R94, 0x2 ;  /* 0x0000005e06087211 */ /* 0x004fc800078210ff */
[----:B------:R-:W-:-:S05]  /*24c0*/  LEA.HI.X R9, R6, R95, R5, 0x2, P1 ;  /* 0x0000005f06097211 */ /* 0x000fca00008f1405 */
[----:B------:R0:W2:Y:S01]  /*24d0*/  @P0 LDG.E.LTC128B R5, desc[UR36][R8.64] ;  /* 0x0000002408050981 */ /* 0x0000a2000c1e1920 */
[----:B------:R-:W-:Y:S01]  /*24e0*/  LEA R10, P1, R12, UR4, 0x2 ;  /* 0x000000040c0a7c11 */ /* 0x000fe2000f8210ff */
[----:B------:R-:W-:Y:S01]  /*24f0*/  IMAD.WIDE.U32 R6, R115, R100, R90 ;  /* 0x0000006473067225 */ /* 0x000fe200078e005a */
[----:B------:R-:W-:Y:S01]  /*2500*/  ISETP.GT.AND P3, PT, R4, 0x1, PT ;  /* 0x000000010400780c */ /* 0x000fe20003f64270 */
[----:B------:R-:W-:Y:S01]  /*2510*/  BSSY B1, `(.L_x_36) ;  /* 0x0000013000017945 */ /* 0x000fe20003800000 */
[----:B------:R-:W-:Y:S01]  /*2520*/  LEA.HI.X R11, R12, UR5, R11, 0x2, P1 ;  /* 0x000000050c0b7c11 */ /* 0x000fe200088f140b */
[----:B------:R-:W-:Y:S01]  /*2530*/  IMAD.IADD R7, R21, 0x1, R7 ;  /* 0x0000000115077824 */ /* 0x000fe200078e0207 */
[----:B------:R-:W-:Y:S01]  /*2540*/  ISETP.GT.AND P1, PT, R3, RZ, P3 ;  /* 0x000000ff0300720c */ /* 0x000fe20001f24270 */
[C---:B------:R-:W-:Y:S01]  /*2550*/  IMAD.SHL.U32 R102, R100.reuse, 0x8, RZ ;  /* 0x0000000864667824 */ /* 0x040fe200078e00ff */
[----:B------:R-:W-:Y:S01]  /*2560*/  SHF.L.U64.HI R103, R100, 0x3, R101 ;  /* 0x0000000364677819 */ /* 0x000fe20000010265 */
[----:B------:R-:W-:Y:S01]  /*2570*/  IMAD.WIDE.U32 R6, R23, R92, R6 ;  /* 0x0000005c17067225 */ /* 0x000fe200078e0006 */
[----:B------:R-:W-:-:S03]  /*2580*/  P2R R107, PR, RZ, 0x8 ;  /* 0x00000008ff6b7803 */ /* 0x000fc60000000000 */
[----:B------:R-:W-:Y:S01]  /*2590*/  IMAD.IADD R7, R111, 0x1, R7 ;  /* 0x000000016f077824 */ /* 0x000fe200078e0207 */
[----:B0-----:R-:W-:-:S04]  /*25a0*/  LEA R8, P2, R6, R94, 0x2 ;  /* 0x0000005e06087211 */ /* 0x001fc800078410ff */
[----:B------:R-:W-:Y:S02]  /*25b0*/  LEA.HI.X R9, R6, R95, R7, 0x2, P2 ;  /* 0x0000005f06097211 */ /* 0x000fe400010f1407 */
[----:B--2---:R-:W-:-:S05]  /*25c0*/  LOP3.LUT R20, R5, 0xffffe000, RZ, 0xc0, !PT ;  /* 0xffffe00005147812 */ /* 0x004fca00078ec0ff */
[----:B------:R-:W-:-:S04]  /*25d0*/  FMUL R13, R20, R89 ;  /* 0x00000059140d7220 */ /* 0x000fc80000400000 */
[----:B------:R-:W-:Y:S01]  /*25e0*/  FFMA R93, R56, R88, R13 ;  /* 0x00000058385d7223 */ /* 0x000fe2000000000d */
[----:B------:R-:W-:-:S04]  /*25f0*/  IMAD.WIDE.U32 R12, R115, R100, R102 ;  /* 0x00000064730c7225 */ /* 0x000fc800078e0066 */
[----:B------:R-:W-:-:S05]  /*2600*/  F2FP.TF32.F32.PACK_B R93, R93 ;  /* 0x0000005dff5d723e */ /* 0x000fca00024050ff */
[----:B------:R0:W-:Y:S01]  /*2610*/  @P0 STG.E desc[UR36][R10.64], R93 ;  /* 0x0000005d0a000986 */ /* 0x0001e2000c101924 */
[----:B------:R-:W-:Y:S05]  /*2620*/  @!P1 BRA `(.L_x_37) ;  /* 0x0000000000049947 */ /* 0x000fea0003800000 */
[----:B------:R1:W5:Y:S02]  /*2630*/  LDG.E.LTC128B R5, desc[UR36][R8.64+0x4] ;  /* 0x0000042408057981 */ /* 0x000364000c1e1920 */
.L_x_37:
[----:B------:R-:W-:Y:S05]  /*2640*/  BSYNC B1 ;  /* 0x0000000000017941 */ /* 0x000fea0003800000 */
.L_x_36:
[----:B-----5:R-:W-:Y:S01]  /*2650*/  LOP3.LUT R6, R5, 0xffffe000, RZ, 0xc0, !PT ;  /* 0xffffe00005067812 */ /* 0x020fe200078ec0ff */
[----:B------:R-:W-:Y:S01]  /*2660*/  IMAD.IADD R13, R21, 0x1, R13 ;  /* 0x00000001150d7824 */ /* 0x000fe200078e020d */
[----:B------:R-:W-:Y:S01]  /*2670*/  IADD3 R7, P2, R98, R12, RZ ;  /* 0x0000000c62077210 */ /* 0x000fe20007f5e0ff */
[----:B------:R-:W-:Y:S01]  /*2680*/  IMAD.MOV.U32 R106, RZ, RZ, R5 ;  /* 0x000000ffff6a7224 */ /* 0x000fe200078e0005 */
[----:B------:R-:W-:Y:S01]  /*2690*/  ISETP.GT.AND P0, PT, R3, 0x8, P5 ;  /* 0x000000080300780c */ /* 0x000fe20002f04270 */
[----:B------:R-:W-:Y:S02]  /*26a0*/  FMUL R6, R6, R89 ;  /* 0x0000005906067220 */ /* 0x000fe40000400000 */
[----:B------:R-:W-:Y:S02]  /*26b0*/  IMAD.X R20, R13, 0x1, R97, P2 ;  /* 0x000000010d147824 */ /* 0x000fe400010e0661 */
[----:B------:R-:W-:Y:S01]  /*26c0*/  FFMA R21, R57, R88, R6 ;  /* 0x0000005839157223 */ /* 0x000fe20000000006 */
[----:B------:R-:W-:-:S04]  /*26d0*/  LEA R6, P2, R7, R94, 0x2 ;  /* 0x0000005e07067211 */ /* 0x000fc800078410ff */
[----:B------:R-:W-:Y:S02]  /*26e0*/  F2FP.TF32.F32.PACK_B R21, R21 ;  /* 0x00000015ff15723e */ /* 0x000fe400024050ff */
[----:B------:R-:W-:-:S03]  /*26f0*/  LEA.HI.X R7, R7, R95, R20, 0x2, P2 ;  /* 0x0000005f07077211 */ /* 0x000fc600010f1414 */
[----:B------:R2:W-:Y:S04]  /*2700*/  @P1 STG.E desc[UR36][R10.64+0x4], R21 ;  /* 0x000004150a001986 */ /* 0x0005e8000c101924 */
[----:B------:R-:W3:Y:S01]  /*2710*/  @P0 LDG.E.LTC128B R106, desc[UR36][R6.64] ;  /* 0x00000024066a0981 */ /* 0x000ee2000c1e1920 */
[----:B------:R-:W-:Y:S01]  /*2720*/  IADD3 R56, P1, R90, R12, RZ ;  /* 0x0000000c5a387210 */ /* 0x000fe20007f3e0ff */
[C---:B------:R-:W-:Y:S01]  /*2730*/  IMAD.SHL.U32 R109, R112.reuse, 0x20, RZ ;  /* 0x00000020706d7824 */ /* 0x040fe200078e00ff */
[----:B------:R-:W-:Y:S01]  /*2740*/  BSSY B1, `(.L_x_38) ;  /* 0x0000012000017945 */ /* 0x000fe20003800000 */
[----:B0-----:R-:W-:Y:S02]  /*2750*/  IMAD.SHL.U32 R93, R112, 0x200, RZ ;  /* 0x00000200705d7824 */ /* 0x001fe400078e00ff */
[----:B------:R-:W-:Y:S01]  /*2760*/  IMAD.X R57, R91, 0x1, R13, P1 ;  /* 0x000000015b397824 */ /* 0x000fe200008e060d */
[----:B------:R-:W-:Y:S01]  /*2770*/  IADD3 R20, P2, R109, R10, RZ ;  /* 0x0000000a6d147210 */ /* 0x000fe20007f5e0ff */
[----:B------:R-:W-:-:S04]  /*2780*/  IMAD.WIDE.U32 R56, R23, R92, R56 ;  /* 0x0000005c17387225 */ /* 0x000fc800078e0038 */
[----:B------:R-:W-:Y:S01]  /*2790*/  IMAD.IADD R13, R111, 0x1, R57 ;  /* 0x000000016f0d7824 */ /* 0x000fe200078e0239 */
[----:B------:R-:W-:-:S05]  /*27a0*/  SHF.L.U64.HI R57, R112, 0x5, R113 ;  /* 0x0000000570397819 */ /* 0x000fca0000010271 */
[----:B--2---:R-:W-:Y:S01]  /*27b0*/  IMAD.X R21, R57, 0x1, R11, P2 ;  /* 0x0000000139157824 */ /* 0x004fe200010e060b */
[----:B---3--:R-:W-:-:S05]  /*27c0*/  LOP3.LUT R12, R106, 0xffffe000, RZ, 0xc0, !PT ;  /* 0xffffe0006a0c7812 */ /* 0x008fca00078ec0ff */
[----:B------:R-:W-:Y:S01]  /*27d0*/  FMUL R5, R12, R89 ;  /* 0x000000590c057220 */ /* 0x000fe20000400000 */
[----:B------:R-:W-:-:S03]  /*27e0*/  LEA R12, P1, R56, R94, 0x2 ;  /* 0x0000005e380c7211 */ /* 0x000fc600078210ff */
[----:B------:R-:W-:Y:S01]  /*27f0*/  FFMA R5, R58, R88, R5 ;  /* 0x000000583a057223 */ /* 0x000fe20000000005 */
[----:B------:R-:W-:Y:S02]  /*2800*/  LEA.HI.X R13, R56, R95, R13, 0x2, P1 ;  /* 0x0000005f380d7211 */ /* 0x000fe400008f140d */
[----:B------:R-:W-:Y:S02]  /*2810*/  ISETP.GT.AND P1, PT, R3, 0x8, P3 ;  /* 0x000000080300780c */ /* 0x000fe40001f24270 */
[----:B------:R-:W-:-:S05]  /*2820*/  F2FP.TF32.F32.PACK_B R5, R5 ;  /* 0x00000005ff05723e */ /* 0x000fca00024050ff */
[----:B------:R0:W-:Y:S06]  /*2830*/  @P0 STG.E desc[UR36][R20.64], R5 ;  /* 0x0000000514000986 */ /* 0x0001ec000c101924 */
[----:B------:R-:W-:Y:S05]  /*2840*/  @!P1 BRA `(.L_x_39) ;  /* 0x0000000000049947 */ /* 0x000fea0003800000 */
[----:B------:R2:W5:Y:S02]  /*2850*/  LDG.E.LTC128B R106, desc[UR36][R12.64+0x4] ;  /* 0x000004240c6a7981 */ /* 0x000564000c1e1920 */
.L_x_39:
[----:B------:R-:W-:Y:S05]  /*2860*/  BSYNC B1 ;  /* 0x0000000000017941 */ /* 0x000fea0003800000 */
.L_x_38:
[----:B-----5:R-:W-:Y:S01]  /*2870*/  LOP3.LUT R56, R106, 0xffffe000, RZ, 0xc0, !PT ;  /* 0xffffe0006a387812 */ /* 0x020fe200078ec0ff */
[----:B------:R-:W-:Y:S01]  /*2880*/  BSSY B1, `(.L_x_40) ;  /* 0x000000d000017945 */ /* 0x000fe20003800000 */
[----:B0-----:R-:W-:Y:S02]  /*2890*/  SHF.L.U64.HI R5, R112, 0x9, R113 ;  /* 0x0000000970057819 */ /* 0x001fe40000010271 */
[----:B------:R-:W-:Y:S01]  /*28a0*/  IADD3 R6, P0, P2, R93, R10, R109 ;  /* 0x0000000a5d067210 */ /* 0x000fe20007a1e06d */
[----:B------:R-:W-:Y:S01]  /*28b0*/  FMUL R56, R56, R89 ;  /* 0x0000005938387220 */ /* 0x000fe20000400000 */
[----:B------:R-:W-:Y:S02]  /*28c0*/  ISETP.GT.AND P3, PT, R4, 0x8, PT ;  /* 0x000000080400780c */ /* 0x000fe40003f64270 */
[----:B------:R-:W-:Y:S01]  /*28d0*/  IADD3.X R7, R5, R11, R57, P0, P2 ;  /* 0x0000000b05077210 */ /* 0x000fe200007e4439 */
[----:B------:R-:W-:Y:S01]  /*28e0*/  FFMA R59, R59, R88, R56 ;  /* 0x000000583b3b7223 */ /* 0x000fe20000000038 */
[----:B------:R-:W-:-:S02]  /*28f0*/  ISETP.GT.AND P0, PT, R3, RZ, P3 ;  /* 0x000000ff0300720c */ /* 0x000fc40001f04270 */
[----:B------:R-:W-:Y:S02]  /*2900*/  P2R R108, PR, RZ, 0x8 ;  /* 0x00000008ff6c7803 */ /* 0x000fe40000000000 */
[----:B------:R-:W-:-:S05]  /*2910*/  F2FP.TF32.F32.PACK_B R59, R59 ;  /* 0x0000003bff3b723e */ /* 0x000fca00024050ff */
[----:B------:R0:W-:Y:S04]  /*2920*/  @P1 STG.E desc[UR36][R20.64+0x4], R59 ;  /* 0x0000043b14001986 */ /* 0x0001e8000c101924 */
[----:B------:R-:W-:Y:S05]  /*2930*/  @!P0 BRA `(.L_x_41) ;  /* 0x0000000000048947 */ /* 0x000fea0003800000 */
[----:B------:R3:W5:Y:S02]  /*2940*/  LDG.E.LTC128B R106, desc[UR36][R8.64+0x20] ;  /* 0x00002024086a7981 */ /* 0x000764000c1e1920 */
.L_x_41:
[----:B------:R-:W-:Y:S05]  /*2950*/  BSYNC B1 ;  /* 0x0000000000017941 */ /* 0x000fea0003800000 */
.L_x_40:
[----:B-----5:R-:W-:Y:S01]  /*2960*/  LOP3.LUT R56, R106, 0xffffe000, RZ, 0xc0, !PT ;  /* 0xffffe0006a387812 */ /* 0x020fe200078ec0ff */
[----:B------:R-:W-:Y:S01]  /*2970*/  BSSY B1, `(.L_x_42) ;  /* 0x000000a000017945 */ /* 0x000fe20003800000 */
[----:B------:R-:W-:-:S03]  /*2980*/  ISETP.GT.AND P1, PT, R4, 0x9, PT ;  /* 0x000000090400780c */ /* 0x000fc60003f24270 */
[----:B------:R-:W-:Y:S01]  /*2990*/  FMUL R57, R56, R89 ;  /* 0x0000005938397220 */ /* 0x000fe20000400000 */
[----:B------:R-:W-:-:S03]  /*29a0*/  P2R R109, PR, RZ, 0x2 ;  /* 0x00000002ff6d7803 */ /* 0x000fc60000000000 */
[----:B------:R-:W-:-:S05]  /*29b0*/  FFMA R57, R60, R88, R57 ;  /* 0x000000583c397223 */ /* 0x000fca0000000039 */
[----:B------:R-:W-:-:S05]  /*29c0*/  F2FP.TF32.F32.PACK_B R57, R57 ;  /* 0x00000039ff39723e */ /* 0x000fca00024050ff */
[----:B------:R4:W-:Y:S01]  /*29d0*/  @P0 STG.E desc[UR36][R10.64+0x20], R57 ;  /* 0x000020390a000986 */ /* 0x0009e2000c101924 */
[----:B------:R-:W-:-:S13]  /*29e0*/  ISETP.GT.AND P0, PT, R3, RZ, P1 ;  /* 0x000000ff0300720c */ /* 0x000fda0000f04270 */
[----:B----4-:R-:W-:Y:S05]  /*29f0*/  @!P0 BRA `(.L_x_43) ;  /* 0x0000000000048947 */ /* 0x010fea0003800000 */
[----:B------:R4:W5:Y:S02]  /*2a00*/  LDG.E.LTC128B R106, desc[UR36][R8.64+0x24] ;  /* 0x00002424086a7981 */ /* 0x000964000c1e1920 */
.L_x_43:
[----:B------:R-:W-:Y:S05]  /*2a10*/  BSYNC B1 ;  /* 0x0000000000017941 */ /* 0x000fea0003800000 */
.L_x_42:
[----:B-----5:R-:W-:Y:S01]  /*2a20*/  LOP3.LUT R56, R106, 0xffffe000, RZ, 0xc0, !PT ;  /* 0xffffe0006a387812 */ /* 0x020fe200078ec0ff */
[----:B------:R-:W-:Y:S04]  /*2a30*/  BSSY B1, `(.L_x_44) ;  /* 0x0000008000017945 */ /* 0x000fe80003800000 */
[----:B------:R-:W-:-:S04]  /*2a40*/  FMUL R56, R56, R89 ;  /* 0x0000005938387220 */ /* 0x000fc80000400000 */
[----:B------:R-:W-:-:S05]  /*2a50*/  FFMA R61, R61, R88, R56 ;  /* 0x000000583d3d7223 */ /* 0x000fca0000000038 */
[----:B------:R-:W-:-:S05]  /*2a60*/  F2FP.TF32.F32.PACK_B R61, R61 ;  /* 0x0000003dff3d723e */ /* 0x000fca00024050ff */
[----:B------:R0:W-:Y:S01]  /*2a70*/  @P0 STG.E desc[UR36][R10.64+0x24], R61 ;  /* 0x0000243d0a000986 */ /* 0x0001e2000c101924 */
[----:B------:R-:W-:-:S13]  /*2a80*/  ISETP.GT.AND P0, PT, R3, 0x8, P3 ;  /* 0x000000080300780c */ /* 0x000fda0001f04270 */
[----:B0-----:R-:W-:Y:S05]  /*2a90*/  @!P0 BRA `(.L_x_45) ;  /* 0x0000000000048947 */ /* 0x001fea0003800000 */
[----:B------:R0:W5:Y:S02]  /*2aa0*/  LDG.E.LTC128B R106, desc[UR36][R12.64+0x20] ;  /* 0x000020240c6a7981 */ /* 0x000164000c1e1920 */
.L_x_45:
[----:B------:R-:W-:Y:S05]  /*2ab0*/  BSYNC B1 ;  /* 0x0000000000017941 */ /* 0x000fea0003800000 */
.L_x_44:
[----:B-----5:R-:W-:Y:S01]  /*2ac0*/  LOP3.LUT R14, R106, 0xffffe000, RZ, 0xc0, !PT ;  /* 0xffffe0006a0e7812 */ /* 0x020fe200078ec0ff */
[----:B------:R-:W-:Y:S04]  /*2ad0*/  BSSY B1, `(.L_x_46) ;  /* 0x000000a000017945 */ /* 0x000fe80003800000 */
[----:B------:R-:W-:-:S04]  /*2ae0*/  FMUL R57, R14, R89 ;  /* 0x000000590e397220 */ /* 0x000fc80000400000 */
[----:B------:R-:W-:-:S05]  /*2af0*/  FFMA R57, R62, R88, R57 ;  /* 0x000000583e397223 */ /* 0x000fca0000000039 */
[----:B------:R-:W-:-:S05]  /*2b00*/  F2FP.TF32.F32.PACK_B R57, R57 ;  /* 0x00000039ff39723e */ /* 0x000fca00024050ff */
[----:B------:R0:W-:Y:S01]  /*2b10*/  @P0 STG.E desc[UR36][R20.64+0x20], R57 ;  /* 0x0000203914000986 */ /* 0x0001e2000c101924 */
[----:B------:R-:W-:-:S05]  /*2b20*/  IADD3 R115, P0, R115, 0x80, RZ ;  /* 0x0000008073737810 */ /* 0x000fca0007f1e0ff */
[----:B------:R-:W-:Y:S01]  /*2b30*/  IMAD.X R15, RZ, RZ, R15, P0 ;  /* 0x000000ffff0f7224 */ /* 0x000fe200000e060f */
[----:B------:R-:W-:-:S13]  /*2b40*/  ISETP.GT.AND P0, PT, R3, 0x8, P1 ;  /* 0x000000080300780c */ /* 0x000fda0000f04270 */
[----:B0-----:R-:W-:Y:S05]  /*2b50*/  @!P0 BRA `(.L_x_47) ;  /* 0x0000000000048947 */ /* 0x001fea0003800000 */
[----:B------:R0:W5:Y:S02]  /*2b60*/  LDG.E.LTC128B R106, desc[UR36][R12.64+0x24] ;  /* 0x000024240c6a7981 */ /* 0x000164000c1e1920 */
.L_x_47:
[----:B------:R-:W-:Y:S05]  /*2b70*/  BSYNC B1 ;  /* 0x0000000000017941 */ /* 0x000fea0003800000 */
.L_x_46:
[----:B-----5:R-:W-:Y:S01]  /*2b80*/  LOP3.LUT R14, R106, 0xffffe000, RZ, 0xc0, !PT ;  /* 0xffffe0006a0e7812 */ /* 0x020fe200078ec0ff */
[-C--:B------:R-:W-:Y:S01]  /*2b90*/  IMAD R56, R15, R100.reuse, RZ ;  /* 0x000000640f387224 */ /* 0x080fe200078e02ff */
[----:B------:R-:W-:Y:S01]  /*2ba0*/  ISETP.GT.AND P2, PT, R4, 0x10, PT ;  /* 0x000000100400780c */ /* 0x000fe20003f44270 */
[----:B------:R-:W-:Y:S02]  /*2bb0*/  BSSY B1, `(.L_x_48) ;  /* 0x0000020000017945 */ /* 0x000fe40003800000 */
[----:B------:R-:W-:Y:S01]  /*2bc0*/  FMUL R14, R14, R89 ;  /* 0x000000590e0e7220 */ /* 0x000fe20000400000 */
[C---:B------:R-:W-:Y:S02]  /*2bd0*/  IMAD R101, R115.reuse, R101, R56 ;  /* 0x0000006573657224 */ /* 0x040fe400078e0238 */
[----:B------:R-:W-:-:S04]  /*2be0*/  IMAD.WIDE.U32 R56, R115, R100, R90 ;  /* 0x0000006473387225 */ /* 0x000fc800078e005a */
[----:B------:R-:W-:Y:S01]  /*2bf0*/  FFMA R61, R63, R88, R14 ;  /* 0x000000583f3d7223 */ /* 0x000fe2000000000e */
[----:B------:R-:W-:-:S04]  /*2c00*/  IMAD.WIDE.U32 R14, R115, R100, R96 ;  /* 0x00000064730e7225 */ /* 0x000fc800078e0060 */
[----:B------:R-:W-:Y:S01]  /*2c10*/  F2FP.TF32.F32.PACK_B R61, R61 ;  /* 0x0000003dff3d723e */ /* 0x000fe200024050ff */
[----:B------:R-:W-:Y:S02]  /*2c20*/  IMAD.IADD R57, R101, 0x1, R57 ;  /* 0x0000000165397824 */ /* 0x000fe400078e0239 */
[----:B------:R-:W-:Y:S02]  /*2c30*/  IMAD.IADD R15, R15, 0x1, R101 ;  /* 0x000000010f0f7824 */ /* 0x000fe400078e0265 */
[----:B------:R1:W-:Y:S01]  /*2c40*/  @P0 STG.E desc[UR36][R20.64+0x24], R61 ;  /* 0x0000243d14000986 */ /* 0x0003e2000c101924 */
[----:B------:R-:W-:Y:S01]  /*2c50*/  LEA R58, P0, R14, R94, 0x2 ;  /* 0x0000005e0e3a7211 */ /* 0x000fe200078010ff */
[----:B------:R-:W-:-:S03]  /*2c60*/  IMAD.WIDE.U32 R56, R23, R92, R56 ;  /* 0x0000005c17387225 */ /* 0x000fc600078e0038 */
[----:B------:R-:W-:Y:S01]  /*2c70*/  LEA.HI.X R59, R14, R95, R15, 0x2, P0 ;  /* 0x0000005f0e3b7211 */ /* 0x000fe200000f140f */
[----:B------:R-:W-:Y:S01]  /*2c80*/  IMAD.IADD R15, R111, 0x1, R57 ;  /* 0x000000016f0f7824 */ /* 0x000fe200078e0239 */
[----:B------:R-:W-:Y:S01]  /*2c90*/  LEA R14, P0, R56, R94, 0x2 ;  /* 0x0000005e380e7211 */ /* 0x000fe200078010ff */
[----:B------:R-:W-:-:S03]  /*2ca0*/  IMAD.WIDE.U32 R62, R115, R100, R102 ;  /* 0x00000064733e7225 */ /* 0x000fc600078e0066 */
[----:B------:R-:W-:Y:S01]  /*2cb0*/  LEA.HI.X R15, R56, R95, R15, 0x2, P0 ;  /* 0x0000005f380f7211 */ /* 0x000fe200000f140f */
[----:B------:R-:W-:Y:S01]  /*2cc0*/  IMAD.IADD R101, R101, 0x1, R63 ;  /* 0x0000000165657824 */ /* 0x000fe200078e023f */
[----:B------:R-:W-:-:S05]  /*2cd0*/  IADD3 R98, P0, R98, R62, RZ ;  /* 0x0000003e62627210 */ /* 0x000fca0007f1e0ff */
[----:B------:R-:W-:Y:S01]  /*2ce0*/  IMAD.X R96, R101, 0x1, R97, P0 ;  /* 0x0000000165607824 */ /* 0x000fe200000e0661 */
[----:B------:R-:W-:Y:S02]  /*2cf0*/  IADD3 R62, P0, R90, R62, RZ ;  /* 0x0000003e5a3e7210 */ /* 0x000fe40007f1e0ff */
[----:B------:R-:W-:-:S03]  /*2d00*/  P2R R90, PR, RZ, 0x4 ;  /* 0x00000004ff5a7803 */ /* 0x000fc60000000000 */
[----:B------:R-:W-:Y:S01]  /*2d10*/  IMAD.X R63, R91, 0x1, R101, P0 ;  /* 0x000000015b3f7824 */ /* 0x000fe200000e0665 */
[----:B------:R-:W-:Y:S01]  /*2d20*/  LEA R60, P0, R98, R94, 0x2 ;  /* 0x0000005e623c7211 */ /* 0x000fe200078010ff */
[----:B------:R-:W-:-:S03]  /*2d30*/  IMAD.WIDE.U32 R62, R23, R92, R62 ;  /* 0x0000005c173e7225 */ /* 0x000fc600078e003e */
[----:B-1----:R-:W-:Y:S01]  /*2d40*/  LEA.HI.X R61, R98, R95, R96, 0x2, P0 ;  /* 0x0000005f623d7211 */ /* 0x002fe200000f1460 */
[----:B------:R-:W-:Y:S01]  /*2d50*/  IMAD.IADD R23, R111, 0x1, R63 ;  /* 0x000000016f177824 */ /* 0x000fe200078e023f */
[----:B------:R-:W-:-:S04]  /*2d60*/  LEA R56, P0, R62, R94, 0x2 ;  /* 0x0000005e3e387211 */ /* 0x000fc800078010ff */
[----:B------:R-:W-:Y:S02]  /*2d70*/  LEA.HI.X R57, R62, R95, R23, 0x2, P0 ;  /* 0x0000005f3e397211 */ /* 0x000fe400000f1417 */
[----:B------:R-:W-:-:S13]  /*2d80*/  ISETP.GT.AND P0, PT, R3, RZ, P2 ;  /* 0x000000ff0300720c */ /* 0x000fda0001704270 */
[----:B------:R-:W-:Y:S05]  /*2d90*/  @!P0 BRA `(.L_x_49) ;  /* 0x0000000000048947 */ /* 0x000fea0003800000 */
[----:B------:R1:W5:Y:S02]  /*2da0*/  LDG.E.LTC128B R106, desc[UR36][R8.64+0x40] ;  /* 0x00004024086a7981 */ /* 0x000364000c1e1920 */
.L_x_49:
[----:B------:R-:W-:Y:S05]  /*2db0*/  BSYNC B1 ;  /* 0x0000000000017941 */ /* 0x000fea0003800000 */
.L_x_48:
        /* <DEDUP_REMOVED lines=9> */
[----:B0-----:R-:W-:Y:S05]  /*2e50*/  @!P0 BRA `(.L_x_51) ;  /* 0x0000000000048947 */ /* 0x001fea0003800000 */
[----:B------:R0:W5:Y:S02]  /*2e60*/  LDG.E.LTC128B R106, desc[UR36][R8.64+0x44] ;  /* 0x00004424086a7981 */ /* 0x000164000c1e1920 */
.L_x_51:
[----:B------:R-:W-:Y:S05]  /*2e70*/  BSYNC B1 ;  /* 0x0000000000017941 */ /* 0x000fea0003800000 */
.L_x_50:
        /* <DEDUP_REMOVED lines=9> */
.L_x_53:
[----:B------:R-:W-:Y:S05]  /*2f10*/  BSYNC B1 ;  /* 0x0000000000017941 */ /* 0x000fea0003800000 */
.L_x_52:
        /* <DEDUP_REMOVED lines=9> */
.L_x_55:
[----:B------:R-:W-:Y:S05]  /*2fb0*/  BSYNC B1 ;  /* 0x0000000000017941 */ /* 0x000fea0003800000 */
.L_x_54:
        /* <DEDUP_REMOVED lines=11> */
.L_x_57:
[----:B------:R-:W-:Y:S05]  /*3070*/  BSYNC B1 ;  /* 0x0000000000017941 */ /* 0x000fea0003800000 */
.L_x_56:
        /* <DEDUP_REMOVED lines=11> */
.L_x_59:
[----:B------:R-:W-:Y:S05]  /*3130*/  BSYNC B1 ;  /* 0x0000000000017941 */ /* 0x000fea0003800000 */
.L_x_58:
        /* <DEDUP_REMOVED lines=9> */
.L_x_61:
[----:B------:R-:W-:Y:S05]  /*31d0*/  BSYNC B1 ;  /* 0x0000000000017941 */ /* 0x000fea0003800000 */
.L_x_60:
        /* <DEDUP_REMOVED lines=9> */
.L_x_63:
[----:B------:R-:W-:Y:S05]  /*3270*/  BSYNC B1 ;  /* 0x0000000000017941 */ /* 0x000fea0003800000 */
.L_x_62:
        /* <DEDUP_REMOVED lines=11> */
.L_x_65:
[----:B------:R-:W-:Y:S05]  /*3330*/  BSYNC B1 ;  /* 0x0000000000017941 */ /* 0x000fea0003800000 */
.L_x_64:
        /* <DEDUP_REMOVED lines=11> */
.L_x_67:
[----:B------:R-:W-:Y:S05]  /*33f0*/  BSYNC B1 ;  /* 0x0000000000017941 */ /* 0x000fea0003800000 */
.L_x_66:
        /* <DEDUP_REMOVED lines=9> */
.L_x_69:
[----:B------:R-:W-:Y:S05]  /*3490*/  BSYNC B1 ;  /* 0x0000000000017941 */ /* 0x000fea0003800000 */
.L_x_68:
        /* <DEDUP_REMOVED lines=9> */
.L_x_71:
[----:B------:R-:W-:Y:S05]  /*3530*/  BSYNC B1 ;  /* 0x0000000000017941 */ /* 0x000fea0003800000 */
.L_x_70:
        /* <DEDUP_REMOVED lines=11> */
.L_x_73:
[----:B------:R-:W-:Y:S05]  /*35f0*/  BSYNC B1 ;  /* 0x0000000000017941 */ /* 0x000fea0003800000 */
.L_x_72:
[----:B-----5:R-:W-:Y:S01]  /*3600*/  LOP3.LUT R62, R106, 0xffffe000, RZ, 0xc0, !PT ;  /* 0xffffe0006a3e7812 */ /* 0x020fe200078ec0ff */
[----:B------:R-:W-:Y:S01]  /*3610*/  BSSY B1, `(.L_x_74) ;  /* 0x000000a000017945 */ /* 0x000fe20003800000 */
[----:B------:R-:W-:-:S03]  /*3620*/  ISETP.GT.AND P4, PT, R4, 0x29, PT ;  /* 0x000000290400780c */ /* 0x000fc60003f84270 */
[----:B------:R-:W-:-:S04]  /*3630*/  FMUL R23, R62, R89 ;  /* 0x000000593e177220 */ /* 0x000fc80000400000 */
[----:B------:R-:W-:-:S05]  /*3640*/  FFMA R23, R76, R88, R23 ;  /* 0x000000584c177223 */ /* 0x000fca0000000017 */
[----:B------:R-:W-:-:S05]  /*3650*/  F2FP.TF32.F32.PACK_B R23, R23 ;  /* 0x00000017ff17723e */ /* 0x000fca00024050ff */
[----:B------:R1:W-:Y:S01]  /*3660*/  @P0 STG.E desc[UR36][R10.64+0xa0], R23 ;  /* 0x0000a0170a000986 */ /* 0x0003e2000c101924 */
[----:B------:R-:W-:Y:S02]  /*3670*/  ISETP.GT.AND P0, PT, R3, RZ, P4 ;  /* 0x000000ff0300720c */ /* 0x000fe40002704270 */
[----:B-1----:R-:W-:-:S11]  /*3680*/  P2R R23, PR, RZ, 0x10 ;  /* 0x00000010ff177803 */ /* 0x002fd60000000000 */
[----:B------:R-:W-:Y:S05]  /*3690*/  @!P0 BRA `(.L_x_75) ;  /* 0x0000000000048947 */ /* 0x000fea0003800000 */
[----:B------:R1:W5:Y:S02]  /*36a0*/  LDG.E.LTC128B R106, desc[UR36][R8.64+0xa4] ;  /* 0x0000a424086a7981 */ /* 0x000364000c1e1920 */
.L_x_75:
[----:B------:R-:W-:Y:S05]  /*36b0*/  BSYNC B1 ;  /* 0x0000000000017941 */ /* 0x000fea0003800000 */
.L_x_74:
        /* <DEDUP_REMOVED lines=9> */
.L_x_77:
[----:B------:R-:W-:Y:S05]  /*3750*/  BSYNC B1 ;  /* 0x0000000000017941 */ /* 0x000fea0003800000 */
.L_x_76:
        /* <DEDUP_REMOVED lines=9> */
.L_x_79:
[----:B------:R-:W-:Y:S05]  /*37f0*/  BSYNC B1 ;  /* 0x0000000000017941 */ /* 0x000fea0003800000 */
.L_x_78:
[----:B-----5:R-:W-:Y:S01]  /*3800*/  LOP3.LUT R62, R106, 0xffffe000, RZ, 0xc0, !PT ;  /* 0xffffe0006a3e7812 */ /* 0x020fe200078ec0ff */
[----:B------:R-:W-:Y:S01]  /*3810*/  BSSY B1, `(.L_x_80) ;  /* 0x0000009000017945 */ /* 0x000fe20003800000 */
[----:B------:R-:W-:-:S03]  /*3820*/  ISETP.GT.AND P6, PT, R4, 0x30, PT ;  /* 0x000000300400780c */ /* 0x000fc60003fc4270 */
[----:B------:R-:W-:-:S04]  /*3830*/  FMUL R62, R62, R89 ;  /* 0x000000593e3e7220 */ /* 0x000fc80000400000 */
[----:B------:R-:W-:-:S05]  /*3840*/  FFMA R79, R79, R88, R62 ;  /* 0x000000584f4f7223 */ /* 0x000fca000000003e */
[----:B------:R-:W-:-:S05]  /*3850*/  F2FP.TF32.F32.PACK_B R79, R79 ;  /* 0x0000004fff4f723e */ /* 0x000fca00024050ff */
[----:B------:R0:W-:Y:S01]  /*3860*/  @P0 STG.E desc[UR36][R20.64+0xa4], R79 ;  /* 0x0000a44f14000986 */ /* 0x0001e2000c101924 */
[----:B------:R-:W-:-:S13]  /*3870*/  ISETP.GT.AND P0, PT, R3, RZ, P6 ;  /* 0x000000ff0300720c */ /* 0x000fda0003704270 */
[----:B0-----:R-:W-:Y:S05]  /*3880*/  @!P0 BRA `(.L_x_81) ;  /* 0x0000000000048947 */ /* 0x001fea0003800000 */
[----:B------:R0:W5:Y:S02]  /*3890*/  LDG.E.LTC128B R106, desc[UR36][R8.64+0xc0] ;  /* 0x0000c024086a7981 */ /* 0x000164000c1e1920 */
.L_x_81:
[----:B------:R-:W-:Y:S05]  /*38a0*/  BSYNC B1 ;  /* 0x0000000000017941 */ /* 0x000fea0003800000 */
.L_x_80:
        /* <DEDUP_REMOVED lines=10> */
.L_x_83:
[----:B------:R-:W-:Y:S05]  /*3950*/  BSYNC B1 ;  /* 0x0000000000017941 */ /* 0x000fea0003800000 */
.L_x_82:
        /* <DEDUP_REMOVED lines=9> */
.L_x_85:
[----:B------:R-:W-:Y:S05]  /*39f0*/  BSYNC B1 ;  /* 0x0000000000017941 */ /* 0x000fea0003800000 */
.L_x_84:
        /* <DEDUP_REMOVED lines=9> */
.L_x_87:
[----:B------:R-:W-:Y:S05]  /*3a90*/  BSYNC B1 ;  /* 0x0000000000017941 */ /* 0x000fea0003800000 */
.L_x_86:
        /* <DEDUP_REMOVED lines=10> */
.L_x_89:
[----:B------:R-:W-:Y:S05]  /*3b40*/  BSYNC B1 ;  /* 0x0000000000017941 */ /* 0x000fea0003800000 */
.L_x_88:
[----:B-----5:R-:W-:Y:S01]  /*3b50*/  LOP3.LUT R62, R106, 0xffffe000, RZ, 0xc0, !PT ;  /* 0xffffe0006a3e7812 */ /* 0x020fe200078ec0ff */
[----:B------:R-:W-:Y:S04]  /*3b60*/  BSSY B1, `(.L_x_90) ;  /* 0x000000f000017945 */ /* 0x000fe80003800000 */
[----:B------:R-:W-:-:S04]  /*3b70*/  FMUL R23, R62, R89 ;  /* 0x000000593e177220 */ /* 0x000fc80000400000 */
[----:B------:R-:W-:-:S05]  /*3b80*/  FFMA R23, R84, R88, R23 ;  /* 0x0000005854177223 */ /* 0x000fca0000000017 */
[----:B------:R-:W-:-:S05]  /*3b90*/  F2FP.TF32.F32.PACK_B R23, R23 ;  /* 0x00000017ff17723e */ /* 0x000fca00024050ff */
[----:B------:R0:W-:Y:S01]  /*3ba0*/  @P0 STG.E desc[UR36][R10.64+0xe0], R23 ;  /* 0x0000e0170a000986 */ /* 0x0001e2000c101924 */
[----:B------:R-:W-:-:S05]  /*3bb0*/  IADD3 R64, P0, R93, R20, RZ ;  /* 0x000000145d407210 */ /* 0x000fca0007f1e0ff */
[----:B------:R-:W-:Y:S01]  /*3bc0*/  IMAD.X R65, R5, 0x1, R21, P0 ;  /* 0x0000000105417824 */ /* 0x000fe200000e0615 */
[----:B------:R-:W-:-:S05]  /*3bd0*/  IADD3 R66, P0, R93, R20, RZ ;  /* 0x000000145d427210 */ /* 0x000fca0007f1e0ff */
[----:B------:R-:W-:Y:S01]  /*3be0*/  IMAD.X R67, R5, 0x1, R21, P0 ;  /* 0x0000000105437824 */ /* 0x000fe200000e0615 */
[----:B------:R-:W-:-:S05]  /*3bf0*/  IADD3 R62, P0, R93, R10, RZ ;  /* 0x0000000a5d3e7210 */ /* 0x000fca0007f1e0ff */
[----:B------:R-:W-:Y:S01]  /*3c00*/  IMAD.X R63, R5, 0x1, R11, P0 ;  /* 0x00000001053f7824 */ /* 0x000fe200000e060b */
[----:B------:R-:W-:-:S04]  /*3c10*/  ISETP.GT.AND P0, PT, R4, 0x39, PT ;  /* 0x000000390400780c */ /* 0x000fc80003f04270 */
[----:B------:R-:W-:-:S13]  /*3c20*/  ISETP.GT.AND P3, PT, R3, RZ, P0 ;  /* 0x000000ff0300720c */ /* 0x000fda0000764270 */
[----:B0-----:R-:W-:Y:S05]  /*3c30*/  @!P3 BRA `(.L_x_91) ;  /* 0x000000000004b947 */ /* 0x001fea0003800000 */
[----:B------:R0:W5:Y:S02]  /*3c40*/  LDG.E.LTC128B R106, desc[UR36][R8.64+0xe4] ;  /* 0x0000e424086a7981 */ /* 0x000164000c1e1920 */
.L_x_91:
[----:B------:R-:W-:Y:S05]  /*3c50*/  BSYNC B1 ;  /* 0x0000000000017941 */ /* 0x000fea0003800000 */
.L_x_90:
        /* <DEDUP_REMOVED lines=9> */
.L_x_93:
[----:B------:R-:W-:Y:S05]  /*3cf0*/  BSYNC B1 ;  /* 0x0000000000017941 */ /* 0x000fea0003800000 */
.L_x_92:
        /* <DEDUP_REMOVED lines=9> */
.L_x_95:
[----:B------:R-:W-:Y:S05]  /*3d90*/  BSYNC B1 ;  /* 0x0000000000017941 */ /* 0x000fea0003800000 */
.L_x_94:
[----:B-----5:R-:W-:-:S05]  /*3da0*/  LOP3.LUT R4, R106, 0xffffe000, RZ, 0xc0, !PT ;  /* 0xffffe0006a047812 */ /* 0x020fca00078ec0ff */
[----:B------:R-:W-:-:S04]  /*3db0*/  FMUL R4, R4, R89 ;  /* 0x0000005904047220 */ /* 0x000fc80000400000 */
[----:B------:R-:W-:-:S05]  /*3dc0*/  FFMA R87, R87, R88, R4 ;  /* 0x0000005857577223 */ /* 0x000fca0000000004 */
[----:B------:R-:W-:-:S05]  /*3dd0*/  F2FP.TF32.F32.PACK_B R87, R87 ;  /* 0x00000057ff57723e */ /* 0x000fca00024050ff */
[----:B------:R0:W-:Y:S01]  /*3de0*/  @P3 STG.E desc[UR36][R20.64+0xe4], R87 ;  /* 0x0000e45714003986 */ /* 0x0001e2000c101924 */
[----:B------:R-:W-:-:S13]  /*3df0*/  ISETP.GT.AND P3, PT, R3, 0x80, P5 ;  /* 0x000000800300780c */ /* 0x000fda0002f64270 */
[----:B------:R-:W2:Y:S01]  /*3e00*/  @P3 LDG.E.LTC128B R106, desc[UR36][R58.64] ;  /* 0x000000243a6a3981 */ /* 0x000ea2000c1e1920 */
[----:B------:R-:W-:Y:S01]  /*3e10*/  BSSY B1, `(.L_x_96) ;  /* 0x000000a000017945 */ /* 0x000fe20003800000 */
[----:B--2---:R-:W-:-:S05]  /*3e20*/  LOP3.LUT R4, R106, 0xffffe000, RZ, 0xc0, !PT ;  /* 0xffffe0006a047812 */ /* 0x004fca00078ec0ff */
[----:B------:R-:W-:-:S04]  /*3e30*/  FMUL R5, R4, R89 ;  /* 0x0000005904057220 */ /* 0x000fc80000400000 */
[----:B------:R-:W-:-:S05]  /*3e40*/  FFMA R5, R24, R88, R5 ;  /* 0x0000005818057223 */ /* 0x000fca0000000005 */
[----:B------:R-:W-:-:S05]  /*3e50*/  F2FP.TF32.F32.PACK_B R5, R5 ;  /* 0x00000005ff05723e */ /* 0x000fca00024050ff */
[----:B------:R0:W-:Y:S01]  /*3e60*/  @P3 STG.E desc[UR36][R62.64], R5 ;  /* 0x000000053e003986 */ /* 0x0001e2000c101924 */
[----:B------:R-:W-:-:S04]  /*3e70*/  ISETP.NE.AND P3, PT, R107, RZ, PT ;  /* 0x000000ff6b00720c */ /* 0x000fc80003f65270 */
[----:B------:R-:W-:-:S13]  /*3e80*/  ISETP.GT.AND P3, PT, R3, 0x80, P3 ;  /* 0x000000800300780c */ /* 0x000fda0001f64270 */
[----:B0-----:R-:W-:Y:S05]  /*3e90*/  @!P3 BRA `(.L_x_97) ;  /* 0x000000000004b947 */ /* 0x001fea0003800000 */
[----:B------:R0:W5:Y:S02]  /*3ea0*/  LDG.E.LTC128B R106, desc[UR36][R14.64+0x4] ;  /* 0x000004240e6a7981 */ /* 0x000164000c1e1920 */
.L_x_97:
[----:B------:R-:W-:Y:S05]  /*3eb0*/  BSYNC B1 ;  /* 0x0000000000017941 */ /* 0x000fea0003800000 */
.L_x_96:
[----:B-----5:R-:W-:Y:S01]  /*3ec0*/  LOP3.LUT R4, R106, 0xffffe000, RZ, 0xc0, !PT ;  /* 0xffffe0006a047812 */ /* 0x020fe200078ec0ff */
[----:B------:R-:W-:Y:S01]  /*3ed0*/  @P3 IMAD.MOV.U32 R5, RZ, RZ, R63 ;  /* 0x000000ffff053224 */ /* 0x000fe200078e003f */
[----:B------:R-:W-:Y:S01]  /*3ee0*/  ISETP.GT.AND P5, PT, R3, 0x88, P5 ;  /* 0x000000880300780c */ /* 0x000fe20002fa4270 */
[----:B------:R-:W-:Y:S02]  /*3ef0*/  BSSY B1, `(.L_x_98) ;  /* 0x0000008000017945 */ /* 0x000fe40003800000 */
[----:B------:R-:W-:-:S04]  /*3f00*/  FMUL R4, R4, R89 ;  /* 0x0000005904047220 */ /* 0x000fc80000400000 */
[----:B------:R-:W-:Y:S01]  /*3f10*/  FFMA R25, R25, R88, R4 ;  /* 0x0000005819197223 */ /* 0x000fe20000000004 */
[----:B------:R-:W-:-:S04]  /*3f20*/  @P3 IMAD.MOV.U32 R4, RZ, RZ, R62 ;  /* 0x000000ffff043224 */ /* 0x000fc800078e003e */
[----:B------:R-:W-:-:S05]  /*3f30*/  F2FP.TF32.F32.PACK_B R25, R25 ;  /* 0x00000019ff19723e */ /* 0x000fca00024050ff */
[----:B------:R2:W-:Y:S01]  /*3f40*/  @P3 STG.E desc[UR36][R4.64+0x4], R25 ;  /* 0x0000041904003986 */ /* 0x0005e2000c101924 */
[----:B------:R-:W-:Y:S05]  /*3f50*/  @!P5 BRA `(.L_x_99) ;  /* 0x000000000004d947 */ /* 0x000fea0003800000 */
[----:B------:R0:W5:Y:S02]  /*3f60*/  LDG.E.LTC128B R106, desc[UR36][R60.64] ;  /* 0x000000243c6a7981 */ /* 0x000164000c1e1920 */
.L_x_99:
[----:B------:R-:W-:Y:S05]  /*3f70*/  BSYNC B1 ;  /* 0x0000000000017941 */ /* 0x000fea0003800000 */
.L_x_98:
[----:B--2--5:R-:W-:Y:S01]  /*3f80*/  LOP3.LUT R4, R106, 0xffffe000, RZ, 0xc0, !PT ;  /* 0xffffe0006a047812 */ /* 0x024fe200078ec0ff */
[----:B------:R-:W-:Y:S01]  /*3f90*/  BSSY B1, `(.L_x_100) ;  /* 0x0000009000017945 */ /* 0x000fe20003800000 */
[----:B------:R-:W-:-:S03]  /*3fa0*/  ISETP.NE.AND P3, PT, R107, RZ, PT ;  /* 0x000000ff6b00720c */ /* 0x000fc60003f65270 */
[----:B------:R-:W-:Y:S01]  /*3fb0*/  FMUL R5, R4, R89 ;  /* 0x0000005904057220 */ /* 0x000fe20000400000 */
[----:B------:R-:W-:-:S03]  /*3fc0*/  ISETP.GT.AND P3, PT, R3, 0x88, P3 ;  /* 0x000000880300780c */ /* 0x000fc60001f64270 */
[----:B------:R-:W-:-:S05]  /*3fd0*/  FFMA R5, R26, R88, R5 ;  /* 0x000000581a057223 */ /* 0x000fca0000000005 */
[----:B------:R-:W-:-:S05]  /*3fe0*/  F2FP.TF32.F32.PACK_B R5, R5 ;  /* 0x00000005ff05723e */ /* 0x000fca00024050ff */
[----:B------:R2:W-:Y:S01]  /*3ff0*/  @P5 STG.E desc[UR36][R64.64], R5 ;  /* 0x0000000540005986 */ /* 0x0005e2000c101924 */
[----:B------:R-:W-:Y:S05]  /*4000*/  @!P3 BRA `(.L_x_101) ;  /* 0x000000000004b947 */ /* 0x000fea0003800000 */
[----:B------:R0:W5:Y:S02]  /*4010*/  LDG.E.LTC128B R106, desc[UR36][R56.64+0x4] ;  /* 0x00000424386a7981 */ /* 0x000164000c1e1920 */
.L_x_101:
[----:B------:R-:W-:Y:S05]  /*4020*/  BSYNC B1 ;  /* 0x0000000000017941 */ /* 0x000fea0003800000 */
.L_x_100:
[----:B-----5:R-:W-:Y:S01]  /*4030*/  LOP3.LUT R4, R106, 0xffffe000, RZ, 0xc0, !PT ;  /* 0xffffe0006a047812 */ /* 0x020fe200078ec0ff */
[----:B------:R-:W-:Y:S01]  /*4040*/  BSSY B1, `(.L_x_102) ;  /* 0x0000009000017945 */ /* 0x000fe20003800000 */
[----:B------:R-:W-:-:S03]  /*4050*/  ISETP.NE.AND P5, PT, R108, RZ, PT ;  /* 0x000000ff6c00720c */ /* 0x000fc60003fa5270 */
[----:B------:R-:W-:-:S04]  /*4060*/  FMUL R4, R4, R89 ;  /* 0x0000005904047220 */ /* 0x000fc80000400000 */
[----:B------:R-:W-:-:S05]  /*4070*/  FFMA R27, R27, R88, R4 ;  /* 0x000000581b1b7223 */ /* 0x000fca0000000004 */
[----:B------:R-:W-:-:S05]  /*4080*/  F2FP.TF32.F32.PACK_B R27, R27 ;  /* 0x0000001bff1b723e */ /* 0x000fca00024050ff */
[----:B------:R0:W-:Y:S01]  /*4090*/  @P3 STG.E desc[UR36][R66.64+0x4], R27 ;  /* 0x0000041b42003986 */ /* 0x0001e2000c101924 */
[----:B------:R-:W-:-:S13]  /*40a0*/  ISETP.GT.AND P3, PT, R3, 0x80, P5 ;  /* 0x000000800300780c */ /* 0x000fda0002f64270 */
[----:B0-----:R-:W-:Y:S05]  /*40b0*/  @!P3 BRA `(.L_x_103) ;  /* 0x000000000004b947 */ /* 0x001fea0003800000 */
[----:B------:R0:W5:Y:S02]  /*40c0*/  LDG.E.LTC128B R106, desc[UR36][R14.64+0x20] ;  /* 0x000020240e6a7981 */ /* 0x000164000c1e1920 */
.L_x_103:
[----:B------:R-:W-:Y:S05]  /*40d0*/  BSYNC B1 ;  /* 0x0000000000017941 */ /* 0x000fea0003800000 */
.L_x_102:
[----:B-----5:R-:W-:Y:S01]  /*40e0*/  LOP3.LUT R4, R106, 0xffffe000, RZ, 0xc0, !PT ;  /* 0xffffe0006a047812 */ /* 0x020fe200078ec0ff */
[----:B------:R-:W-:Y:S01]  /*40f0*/  BSSY B1, `(.L_x_104) ;  /* 0x000000b000017945 */ /* 0x000fe20003800000 */
[----:B------:R-:W-:-:S03]  /*4100*/  ISETP.NE.AND P5, PT, R109, RZ, PT ;  /* 0x000000ff6d00720c */ /* 0x000fc60003fa5270 */
[----:B--2---:R-:W-:Y:S01]  /*4110*/  FMUL R5, R4, R89 ;  /* 0x0000005904057220 */ /* 0x004fe20000400000 */
[----:B------:R-:W-:-:S03]  /*4120*/  @P3 IMAD.MOV.U32 R4, RZ, RZ, R62 ;  /* 0x000000ffff043224 */ /* 0x000fc600078e003e */
[----:B-1-34-:R-:W-:Y:S01]  /*4130*/  FFMA R9, R28, R88, R5 ;  /* 0x000000581c097223 */ /* 0x01afe20000000005 */
[----:B------:R-:W-:-:S04]  /*4140*/  @P3 IMAD.MOV.U32 R5, RZ, RZ, R63 ;  /* 0x000000ffff053224 */ /* 0x000fc800078e003f */
[----:B------:R-:W-:-:S05]  /*4150*/  F2FP.TF32.F32.PACK_B R9, R9 ;  /* 0x00000009ff09723e */ /* 0x000fca00024050ff */
[----:B------:R1:W-:Y:S01]  /*4160*/  @P3 STG.E desc[UR36][R4.64+0x20], R9 ;  /* 0x0000200904003986 */ /* 0x0003e2000c101924 */
[----:B------:R-:W-:-:S13]  /*4170*/  ISETP.GT.AND P3, PT, R3, 0x80, P5 ;  /* 0x000000800300780c */ /* 0x000fda0002f64270 */
[----:B-1----:R-:W-:Y:S05]  /*4180*/  @!P3 BRA `(.L_x_105) ;  /* 0x000000000004b947 */ /* 0x002fea0003800000 */
[----:B------:R1:W5:Y:S02]  /*4190*/  LDG.E.LTC128B R106, desc[UR36][R14.64+0x24] ;  /* 0x000024240e6a7981 */ /* 0x000364000c1e1920 */
.L_x_105:
[----:B------:R-:W-:Y:S05]  /*41a0*/  BSYNC B1 ;  /* 0x0000000000017941 */ /* 0x000fea0003800000 */
.L_x_104:
[----:B-----5:R-:W-:Y:S01]  /*41b0*/  LOP3.LUT R4, R106, 0xffffe000, RZ, 0xc0, !PT ;  /* 0xffffe0006a047812 */ /* 0x020fe200078ec0ff */
[----:B------:R-:W-:Y:S01]  /*41c0*/  @P3 IMAD.MOV.U32 R5, RZ, RZ, R63 ;  /* 0x000000ffff053224 */ /* 0x000fe200078e003f */
[----:B------:R-:W-:Y:S03]  /*41d0*/  BSSY B1, `(.L_x_106) ;  /* 0x000000a000017945 */ /* 0x000fe60003800000 */
[----:B------:R-:W-:-:S04]  /*41e0*/  FMUL R4, R4, R89 ;  /* 0x0000005904047220 */ /* 0x000fc80000400000 */
[----:B------:R-:W-:Y:S01]  /*41f0*/  FFMA R29, R29, R88, R4 ;  /* 0x000000581d1d7223 */ /* 0x000fe20000000004 */
[----:B------:R-:W-:-:S04]  /*4200*/  @P3 IMAD.MOV.U32 R4, RZ, RZ, R62 ;  /* 0x000000ffff043224 */ /* 0x000fc800078e003e */
[----:B------:R-:W-:-:S05]  /*4210*/  F2FP.TF32.F32.PACK_B R29, R29 ;  /* 0x0000001dff1d723e */ /* 0x000fca00024050ff */
[----:B------:R2:W-:Y:S01]  /*4220*/  @P3 STG.E desc[UR36][R4.64+0x24], R29 ;  /* 0x0000241d04003986 */ /* 0x0005e2000c101924 */
[----:B------:R-:W-:-:S04]  /*4230*/  ISETP.NE.AND P3, PT, R108, RZ, PT ;  /* 0x000000ff6c00720c */ /* 0x000fc80003f65270 */
[----:B------:R-:W-:-:S13]  /*4240*/  ISETP.GT.AND P3, PT, R3, 0x88, P3 ;  /* 0x000000880300780c */ /* 0x000fda0001f64270 */
[----:B--2---:R-:W-:Y:S05]  /*4250*/  @!P3 BRA `(.L_x_107) ;  /* 0x000000000004b947 */ /* 0x004fea0003800000 */
[----:B------:R2:W5:Y:S02]  /*4260*/  LDG.E.LTC128B R106, desc[UR36][R56.64+0x20] ;  /* 0x00002024386a7981 */ /* 0x000564000c1e1920 */
.L_x_107:
[----:B------:R-:W-:Y:S05]  /*4270*/  BSYNC B1 ;  /* 0x0000000000017941 */ /* 0x000fea0003800000 */
.L_x_106:
[----:B-----5:R-:W-:Y:S01]  /*4280*/  LOP3.LUT R4, R106, 0xffffe000, RZ, 0xc0, !PT ;  /* 0xffffe0006a047812 */ /* 0x020fe200078ec0ff */
[----:B------:R-:W-:Y:S04]  /*4290*/  BSSY B1, `(.L_x_108) ;  /* 0x0000008000017945 */ /* 0x000fe80003800000 */
[----:B------:R-:W-:-:S04]  /*42a0*/  FMUL R5, R4, R89 ;  /* 0x0000005904057220 */ /* 0x000fc80000400000 */
[----:B------:R-:W-:-:S05]  /*42b0*/  FFMA R5, R30, R88, R5 ;  /* 0x000000581e057223 */ /* 0x000fca0000000005 */
[----:B------:R-:W-:-:S05]  /*42c0*/  F2FP.TF32.F32.PACK_B R5, R5 ;  /* 0x00000005ff05723e */ /* 0x000fca00024050ff */
[----:B------:R3:W-:Y:S01]  /*42d0*/  @P3 STG.E desc[UR36][R6.64+0x20], R5 ;  /* 0x0000200506003986 */ /* 0x0007e2000c101924 */
[----:B------:R-:W-:-:S13]  /*42e0*/  ISETP.GT.AND P3, PT, R3, 0x88, P5 ;  /* 0x000000880300780c */ /* 0x000fda0002f64270 */
[----:B---3--:R-:W-:Y:S05]  /*42f0*/  @!P3 BRA `(.L_x_109) ;  /* 0x000000000004b947 */ /* 0x008fea0003800000 */
[----:B------:R3:W5:Y:S02]  /*4300*/  LDG.E.LTC128B R106, desc[UR36][R56.64+0x24] ;  /* 0x00002424386a7981 */ /* 0x000764000c1e1920 */
.L_x_109:
[----:B------:R-:W-:Y:S05]  /*4310*/  BSYNC B1 ;  /* 0x0000000000017941 */ /* 0x000fea0003800000 */
.L_x_108:
[----:B-----5:R-:W-:Y:S01]  /*4320*/  LOP3.LUT R4, R106, 0xffffe000, RZ, 0xc0, !PT ;  /* 0xffffe0006a047812 */ /* 0x020fe200078ec0ff */
[----:B------:R-:W-:Y:S01]  /*4330*/  @P3 IMAD.MOV.U32 R5, RZ, RZ, R7 ;  /* 0x000000ffff053224 */ /* 0x000fe200078e0007 */
[----:B------:R-:W-:Y:S01]  /*4340*/  ISETP.NE.AND P5, PT, R90, RZ, PT ;  /* 0x000000ff5a00720c */ /* 0x000fe20003fa5270 */
[----:B------:R-:W-:Y:S02]  /*4350*/  BSSY B1, `(.L_x_110) ;  /* 0x0000009000017945 */ /* 0x000fe40003800000 */
[----:B------:R-:W-:-:S04]  /*4360*/  FMUL R4, R4, R89 ;  /* 0x0000005904047220 */ /* 0x000fc80000400000 */
[----:B------:R-:W-:Y:S01]  /*4370*/  FFMA R31, R31, R88, R4 ;  /* 0x000000581f1f7223 */ /* 0x000fe20000000004 */
[----:B------:R-:W-:-:S04]  /*4380*/  @P3 IMAD.MOV.U32 R4, RZ, RZ, R6 ;  /* 0x000000ffff043224 */ /* 0x000fc800078e0006 */
[----:B------:R-:W-:-:S05]  /*4390*/  F2FP.TF32.F32.PACK_B R31, R31 ;  /* 0x0000001fff1f723e */ /* 0x000fca00024050ff */
[----:B------:R4:W-:Y:S01]  /*43a0*/  @P3 STG.E desc[UR36][R4.64+0x24], R31 ;  /* 0x0000241f04003986 */ /* 0x0009e2000c101924 */
[----:B------:R-:W-:-:S13]  /*43b0*/  ISETP.GT.AND P3, PT, R3, 0x80, P5 ;  /* 0x000000800300780c */ /* 0x000fda0002f64270 */
[----:B----4-:R-:W-:Y:S05]  /*43c0*/  @!P3 BRA `(.L_x_111) ;  /* 0x000000000004b947 */ /* 0x010fea0003800000 */
[----:B------:R4:W5:Y:S02]  /*43d0*/  LDG.E.LTC128B R106, desc[UR36][R14.64+0x40] ;  /* 0x000040240e6a7981 */ /* 0x000964000c1e1920 */
.L_x_111:
[----:B------:R-:W-:Y:S05]  /*43e0*/  BSYNC B1 ;  /* 0x0000000000017941 */ /* 0x000fea0003800000 */
.L_x_110:
[----:B-----5:R-:W-:Y:S01]  /*43f0*/  LOP3.LUT R4, R106, 0xffffe000, RZ, 0xc0, !PT ;  /* 0xffffe0006a047812 */ /* 0x020fe200078ec0ff */
[----:B------:R-:W-:Y:S01]  /*4400*/  BSSY B1, `(.L_x_112) ;  /* 0x000000b000017945 */ /* 0x000fe20003800000 */
[----:B------:R-:W-:-:S03]  /*4410*/  ISETP.NE.AND P5, PT, R92, RZ, PT ;  /* 0x000000ff5c00720c */ /* 0x000fc60003fa5270 */
[----:B------:R-:W-:Y:S01]  /*4420*/  FMUL R5, R4, R89 ;  /* 0x0000005904057220 */ /* 0x000fe20000400000 */
[----:B------:R-:W-:-:S03]  /*4430*/  @P3 IMAD.MOV.U32 R4, RZ, RZ, R62 ;  /* 0x000000ffff043224 */ /* 0x000fc600078e003e */
[----:B------:R-:W-:Y:S01]  /*4440*/  FFMA R9, R32, R88, R5 ;  /* 0x0000005820097223 */ /* 0x000fe20000000005 */
[----:B------:R-:W-:-:S04]  /*4450*/  @P3 IMAD.MOV.U32 R5, RZ, RZ, R63 ;  /* 0x000000ffff053224 */ /* 0x000fc800078e003f */
[----:B------:R-:W-:-:S05]  /*4460*/  F2FP.TF32.F32.PACK_B R9, R9 ;  /* 0x00000009ff09723e */ /* 0x000fca00024050ff */
[----:B------:R0:W-:Y:S01]  /*4470*/  @P3 STG.E desc[UR36][R4.64+0x40], R9 ;  /* 0x0000400904003986 */ /* 0x0001e2000c101924 */
[----:B------:R-:W-:-:S13]  /*4480*/  ISETP.GT.AND P3, PT, R3, 0x80, P5 ;  /* 0x000000800300780c */ /* 0x000fda0002f64270 */
[----:B0-----:R-:W-:Y:S05]  /*4490*/  @!P3 BRA `(.L_x_113) ;  /* 0x000000000004b947 */ /* 0x001fea0003800000 */
[----:B------:R0:W5:Y:S02]  /*44a0*/  LDG.E.LTC128B R106, desc[UR36][R14.64+0x44] ;  /* 0x000044240e6a7981 */ /* 0x000164000c1e1920 */
.L_x_113:
[----:B------:R-:W-:Y:S05]  /*44b0*/  BSYNC B1 ;  /* 0x0000000000017941 */ /* 0x000fea0003800000 */
.L_x_112:
        /* <DEDUP_REMOVED lines=10> */
[----:B0-----:R-:W-:Y:S05]  /*4560*/  @!P3 BRA `(.L_x_115) ;  /* 0x000000000004b947 */ /* 0x001fea0003800000 */
[----:B------:R0:W5:Y:S02]  /*4570*/  LDG.E.LTC128B R106, desc[UR36][R56.64+0x40] ;  /* 0x00004024386a7981 */ /* 0x000164000c1e1920 */
.L_x_115:
[----:B------:R-:W-:Y:S05]  /*4580*/  BSYNC B1 ;  /* 0x0000000000017941 */ /* 0x000fea0003800000 */
.L_x_114:
[----:B-----5:R-:W-:Y:S01]  /*4590*/  LOP3.LUT R4, R106, 0xffffe000, RZ, 0xc0, !PT ;  /* 0xffffe0006a047812 */ /* 0x020fe200078ec0ff */
[----:B------:R-:W-:Y:S04]  /*45a0*/  BSSY B1, `(.L_x_116) ;  /* 0x000000a000017945 */ /* 0x000fe80003800000 */
        /* <DEDUP_REMOVED lines=9> */
.L_x_117:
[----:B------:R-:W-:Y:S05]  /*4640*/  BSYNC B1 ;  /* 0x0000000000017941 */ /* 0x000fea0003800000 */
.L_x_116:
        /* <DEDUP_REMOVED lines=10> */
[----:B0-----:R-:W-:Y:S05]  /*46f0*/  @!P3 BRA `(.L_x_119) ;  /* 0x000000000004b947 */ /* 0x001fea0003800000 */
[----:B------:R0:W5:Y:S02]  /*4700*/  LDG.E.LTC128B R106, desc[UR36][R14.64+0x60] ;  /* 0x000060240e6a7981 */ /* 0x000164000c1e1920 */
.L_x_119:
[----:B------:R-:W-:Y:S05]  /*4710*/  BSYNC B1 ;  /* 0x0000000000017941 */ /* 0x000fea0003800000 */
.L_x_118:
        /* <DEDUP_REMOVED lines=12> */
.L_x_121:
[----:B------:R-:W-:Y:S05]  /*47e0*/  BSYNC B1 ;  /* 0x0000000000017941 */ /* 0x000fea0003800000 */
.L_x_120:
        /* <DEDUP_REMOVED lines=12> */
.L_x_123:
[----:B------:R-:W-:Y:S05]  /*48b0*/  BSYNC B1 ;  /* 0x0000000000017941 */ /* 0x000fea0003800000 */
.L_x_122:
        /* <DEDUP_REMOVED lines=11> */
.L_x_125:
[----:B------:R-:W-:Y:S05]  /*4970*/  BSYNC B1 ;  /* 0x0000000000017941 */ /* 0x000fea0003800000 */
.L_x_124:
        /* <DEDUP_REMOVED lines=12> */
.L_x_127:
[----:B------:R-:W-:Y:S05]  /*4a40*/  BSYNC B1 ;  /* 0x0000000000017941 */ /* 0x000fea0003800000 */
.L_x_126:
        /* <DEDUP_REMOVED lines=12> */
.L_x_129:
[----:B------:R-:W-:Y:S05]  /*4b10*/  BSYNC B1 ;  /* 0x0000000000017941 */ /* 0x000fea0003800000 */
.L_x_128:
        /* <DEDUP_REMOVED lines=12> */
.L_x_131:
[----:B------:R-:W-:Y:S05]  /*4be0*/  BSYNC B1 ;  /* 0x0000000000017941 */ /* 0x000fea0003800000 */
.L_x_130:
        /* <DEDUP_REMOVED lines=11> */
.L_x_133:
[----:B------:R-:W-:Y:S05]  /*4ca0*/  BSYNC B1 ;  /* 0x0000000000017941 */ /* 0x000fea0003800000 */
.L_x_132:
        /* <DEDUP_REMOVED lines=12> */
.L_x_135:
[----:B------:R-:W-:Y:S05]  /*4d70*/  BSYNC B1 ;  /* 0x0000000000017941 */ /* 0x000fea0003800000 */
.L_x_134:
        /* <DEDUP_REMOVED lines=11> */
.L_x_137:
[----:B------:R-:W-:Y:S05]  /*4e30*/  BSYNC B1 ;  /* 0x0000000000017941 */ /* 0x000fea0003800000 */
.L_x_136:
        /* <DEDUP_REMOVED lines=11> */
.L_x_139:
[----:B------:R-:W-:Y:S05]  /*4ef0*/  BSYNC B1 ;  /* 0x0000000000017941 */ /* 0x000fea0003800000 */
.L_x_138:
        /* <DEDUP_REMOVED lines=11> */
.L_x_141:
[----:B------:R-:W-:Y:S05]  /*4fb0*/  BSYNC B1 ;  /* 0x0000000000017941 */ /* 0x000fea0003800000 */
.L_x_140:
        /* <DEDUP_REMOVED lines=11> */
.L_x_143:
[----:B------:R-:W-:Y:S05]  /*5070*/  BSYNC B1 ;  /* 0x0000000000017941 */ /* 0x000fea0003800000 */
.L_x_142:
        /* <DEDUP_REMOVED lines=11> */
.L_x_145:
[----:B------:R-:W-:Y:S05]  /*5130*/  BSYNC B1 ;  /* 0x0000000000017941 */ /* 0x000fea0003800000 */
.L_x_144:
        /* <DEDUP_REMOVED lines=11> */
.L_x_147:
[----:B------:R-:W-:Y:S05]  /*51f0*/  BSYNC B1 ;  /* 0x0000000000017941 */ /* 0x000fea0003800000 */
.L_x_146:
[----:B0----5:R-:W-:Y:S01]  /*5200*/  LOP3.LUT R4, R106, 0xffffe000, RZ, 0xc0, !PT ;  /* 0xffffe0006a047812 */ /* 0x021fe200078ec0ff */
[----:B------:R-:W-:Y:S01]  /*5210*/  BSSY B1, `(.L_x_148) ;  /* 0x000000a000017945 */ /* 0x000fe20003800000 */
[----:B------:R-:W-:-:S03]  /*5220*/  ISETP.GT.AND P2, PT, R3, 0x88, P2 ;  /* 0x000000880300780c */ /* 0x000fc60001744270 */
[----:B------:R-:W-:Y:S01]  /*5230*/  FMUL R5, R4, R89 ;  /* 0x0000005904057220 */ /* 0x000fe20000400000 */
[----:B------:R-:W-:-:S03]  /*5240*/  @P6 IMAD.MOV.U32 R4, RZ, RZ, R6 ;  /* 0x000000ffff046224 */ /* 0x000fc600078e0006 */
[----:B------:R-:W-:Y:S01]  /*5250*/  FFMA R9, R50, R88, R5 ;  /* 0x0000005832097223 */ /* 0x000fe20000000005 */
[----:B------:R-:W-:-:S04]  /*5260*/  @P6 IMAD.MOV.U32 R5, RZ, RZ, R7 ;  /* 0x000000ffff056224 */ /* 0x000fc800078e0007 */
[----:B------:R-:W-:-:S05]  /*5270*/  F2FP.TF32.F32.PACK_B R9, R9 ;  /* 0x00000009ff09723e */ /* 0x000fca00024050ff */
[----:B------:R0:W-:Y:S01]  /*5280*/  @P6 STG.E desc[UR36][R4.64+0xc0], R9 ;  /* 0x0000c00904006986 */ /* 0x0001e2000c101924 */
[----:B------:R-:W-:Y:S05]  /*5290*/  @!P2 BRA `(.L_x_149) ;  /* 0x000000000004a947 */ /* 0x000fea0003800000 */
[----:B------:R0:W5:Y:S02]  /*52a0*/  LDG.E.LTC128B R106, desc[UR36][R56.64+0xc4] ;  /* 0x0000c424386a7981 */ /* 0x000164000c1e1920 */
.L_x_149:
[----:B------:R-:W-:Y:S05]  /*52b0*/  BSYNC B1 ;  /* 0x0000000000017941 */ /* 0x000fea0003800000 */
.L_x_148:
[----:B0----5:R-:W-:Y:S01]  /*52c0*/  LOP3.LUT R4, R106, 0xffffe000, RZ, 0xc0, !PT ;  /* 0xffffe0006a047812 */ /* 0x021fe200078ec0ff */
        /* <DEDUP_REMOVED lines=10> */
.L_x_151:
[----:B------:R-:W-:Y:S05]  /*5370*/  BSYNC B1 ;  /* 0x0000000000017941 */ /* 0x000fea0003800000 */
.L_x_150:
        /* <DEDUP_REMOVED lines=11> */
.L_x_153:
[----:B------:R-:W-:Y:S05]  /*5430*/  BSYNC B1 ;  /* 0x0000000000017941 */ /* 0x000fea0003800000 */
.L_x_152:
[----:B0----5:R-:W-:Y:S01]  /*5440*/  LOP3.LUT R4, R106, 0xffffe000, RZ, 0xc0, !PT ;  /* 0xffffe0006a047812 */ /* 0x021fe200078ec0ff */
[----:B------:R-:W-:Y:S01]  /*5450*/  BSSY B1, `(.L_x_154) ;  /* 0x0000008000017945 */ /* 0x000fe20003800000 */
[----:B------:R-:W-:-:S03]  /*5460*/  ISETP.GT.AND P1, PT, R3, 0x88, P1 ;  /* 0x000000880300780c */ /* 0x000fc60000f24270 */
[----:B------:R-:W-:-:S04]  /*5470*/  FMUL R4, R4, R89 ;  /* 0x0000005904047220 */ /* 0x000fc80000400000 */
[----:B------:R-:W-:-:S05]  /*5480*/  FFMA R53, R53, R88, R4 ;  /* 0x0000005835357223 */ /* 0x000fca0000000004 */
[----:B------:R-:W-:-:S05]  /*5490*/  F2FP.TF32.F32.PACK_B R53, R53 ;  /* 0x00000035ff35723e */ /* 0x000fca00024050ff */
[----:B------:R0:W-:Y:S01]  /*54a0*/  @P2 STG.E desc[UR36][R62.64+0xe4], R53 ;  /* 0x0000e4353e002986 */ /* 0x0001e2000c101924 */
[----:B------:R-:W-:Y:S05]  /*54b0*/  @!P1 BRA `(.L_x_155) ;  /* 0x0000000000049947 */ /* 0x000fea0003800000 */
[----:B------:R0:W5:Y:S02]  /*54c0*/  LDG.E.LTC128B R106, desc[UR36][R56.64+0xe0] ;  /* 0x0000e024386a7981 */ /* 0x000164000c1e1920 */
.L_x_155:
[----:B------:R-:W-:Y:S05]  /*54d0*/  BSYNC B1 ;  /* 0x0000000000017941 */ /* 0x000fea0003800000 */
.L_x_154:
[----:B-----5:R-:W-:Y:S01]  /*54e0*/  LOP3.LUT R4, R106, 0xffffe000, RZ, 0xc0, !PT ;  /* 0xffffe0006a047812 */ /* 0x020fe200078ec0ff */
        /* <DEDUP_REMOVED lines=10> */
.L_x_157:
[----:B------:R-:W-:Y:S05]  /*5590*/  BSYNC B1 ;  /* 0x0000000000017941 */ /* 0x000fea0003800000 */
.L_x_156:
[----:B------:R-:W-:Y:S05]  /*55a0*/  @!P0 BRA `(.L_x_158) ;  /* 0x0000001400688947 */ /* 0x000fea0003800000 */
[----:B-----5:R-:W-:-:S05]  /*55b0*/  LOP3.LUT R106, R106, 0xffffe000, RZ, 0xc0, !PT ;  /* 0xffffe0006a6a7812 */ /* 0x020fca00078ec0ff */
[----:B------:R-:W-:-:S04]  /*55c0*/  FMUL R106, R106, R89 ;  /* 0x000000596a6a7220 */ /* 0x000fc80000400000 */
[----:B------:R-:W-:-:S05]  /*55d0*/  FFMA R55, R55, R88, R106 ;  /* 0x0000005837377223 */ /* 0x000fca000000006a */
[----:B------:R-:W-:-:S05]  /*55e0*/  F2FP.TF32.F32.PACK_B R55, R55 ;  /* 0x00000037ff37723e */ /* 0x000fca00024050ff */
[----:B------:R0:W-:Y:S01]  /*55f0*/  STG.E desc[UR36][R6.64+0xe4], R55 ;  /* 0x0000e43706007986 */ /* 0x0001e2000c101924 */
[----:B------:R-:W-:Y:S05]  /*5600*/  BRA `(.L_x_158) ;  /* 0x0000001400507947 */ /* 0x000fea0003800000 */
.L_x_35:
[----:B------:R-:W-:Y:S01]  /*5610*/  ULDC.64 UR4, c[0x0][0x5c0] ;  /* 0x0001700000047ab9 */ /* 0x000fe20000000a00 */
[-C--:B------:R-:W-:Y:S01]  /*5620*/  FMUL R5, R56, R88.reuse ;  /* 0x0000005838057220 */ /* 0x080fe20000400000 */
[----:B------:R-:W-:Y:S01]  /*5630*/  LEA R8, P1, R12, UR4, 0x2 ;  /* 0x000000040c087c11 */ /* 0x000fe2000f8210ff */
[-C--:B------:R-:W-:Y:S01]  /*5640*/  FMUL R57, R57, R88.reuse ;  /* 0x0000005839397220 */ /* 0x080fe20000400000 */
[----:B------:R-:W-:Y:S01]  /*5650*/  ISETP.GT.AND P4, PT, R4, 0x1, PT ;  /* 0x000000010400780c */ /* 0x000fe20003f84270 */
[----:B------:R-:W-:Y:S01]  /*5660*/  IMAD.SHL.U32 R15, R112, 0x20, RZ ;  /* 0x00000020700f7824 */ /* 0x000fe200078e00ff */
[----:B------:R-:W-:Y:S01]  /*5670*/  LEA.HI.X R9, R12, UR5, R11, 0x2, P1 ;  /* 0x000000050c097c11 */ /* 0x000fe200088f140b */
[----:B------:R-:W-:Y:S01]  /*5680*/  IMAD.SHL.U32 R23, R112, 0x200, RZ ;  /* 0x0000020070177824 */ /* 0x000fe200078e00ff */
[----:B------:R-:W-:Y:S01]  /*5690*/  F2FP.TF32.F32.PACK_B R5, R5 ;  /* 0x00000005ff05723e */ /* 0x000fe200024050ff */
[-C--:B------:R-:W-:Y:S01]  /*56a0*/  FMUL R13, R58, R88.reuse ;  /* 0x000000583a0d7220 */ /* 0x080fe20000400000 */
[----:B------:R-:W-:Y:S01]  /*56b0*/  ISETP.GT.AND P1, PT, R3, RZ, P4 ;  /* 0x000000ff0300720c */ /* 0x000fe20002724270 */
[-C--:B------:R-:W-:Y:S01]  /*56c0*/  FMUL R59, R59, R88.reuse ;  /* 0x000000583b3b7220 */ /* 0x080fe20000400000 */
[C-C-:B------:R-:W-:Y:S01]  /*56d0*/  SHF.L.U64.HI R7, R112.reuse, 0x5, R113.reuse ;  /* 0x0000000570077819 */ /* 0x140fe20000010271 */
[----:B------:R0:W-:Y:S01]  /*56e0*/  @P0 STG.E desc[UR36][R8.64], R5 ;  /* 0x0000000508000986 */ /* 0x0001e2000c101924 */
[----:B------:R-:W-:Y:S01]  /*56f0*/  ISETP.GT.AND P0, PT, R3, 0x8, P5 ;  /* 0x000000080300780c */ /* 0x000fe20002f04270 */
[-C--:B------:R-:W-:Y:S01]  /*5700*/  FMUL R61, R61, R88.reuse ;  /* 0x000000583d3d7220 */ /* 0x080fe20000400000 */
[----:B------:R-:W-:Y:S01]  /*5710*/  F2FP.TF32.F32.PACK_B R57, R57 ;  /* 0x00000039ff39723e */ /* 0x000fe200024050ff */
[----:B------:R-:W-:Y:S01]  /*5720*/  FMUL R63, R63, R88 ;  /* 0x000000583f3f7220 */ /* 0x000fe20000400000 */
[----:B------:R-:W-:Y:S01]  /*5730*/  IADD3 R10, P2, R15, R8, RZ ;  /* 0x000000080f0a7210 */ /* 0x000fe20007f5e0ff */
[-C--:B------:R-:W-:Y:S01]  /*5740*/  FMUL R65, R65, R88.reuse ;  /* 0x0000005841417220 */ /* 0x080fe20000400000 */
[----:B------:R-:W-:Y:S01]  /*5750*/  SHF.L.U64.HI R113, R112, 0x9, R113 ;  /* 0x0000000970717819 */ /* 0x000fe20000010271 */
[----:B------:R-:W-:Y:S01]  /*5760*/  FMUL R67, R67, R88 ;  /* 0x0000005843437220 */ /* 0x000fe20000400000 */
[----:B------:R-:W-:Y:S01]  /*5770*/  F2FP.TF32.F32.PACK_B R13, R13 ;  /* 0x0000000dff0d723e */ /* 0x000fe200024050ff */
[----:B------:R-:W-:Y:S01]  /*5780*/  @P1 STG.E desc[UR36][R8.64+0x4], R57 ;  /* 0x0000043908001986 */ /* 0x000fe2000c101924 */
[----:B------:R-:W-:Y:S01]  /*5790*/  IMAD.X R11, R7, 0x1, R9, P2 ;  /* 0x00000001070b7824 */ /* 0x000fe200010e0609 */
[----:B------:R-:W-:Y:S01]  /*57a0*/  IADD3 R6, P1, P2, R23, R8, R15 ;  /* 0x0000000817067210 */ /* 0x000fe20007a3e00f */
[-C--:B0-----:R-:W-:Y:S01]  /*57b0*/  FMUL R5, R60, R88.reuse ;  /* 0x000000583c057220 */ /* 0x081fe20000400000 */
[C---:B------:R-:W-:Y:S01]  /*57c0*/  ISETP.GT.AND P3, PT, R4.reuse, 0x8, PT ;  /* 0x000000080400780c */ /* 0x040fe20003f64270 */
[-C--:B------:R-:W-:Y:S01]  /*57d0*/  FMUL R69, R69, R88.reuse ;  /* 0x0000005845457220 */ /* 0x080fe20000400000 */
[----:B------:R-:W-:Y:S01]  /*57e0*/  IADD3.X R7, R113, R9, R7, P1, P2 ;  /* 0x0000000971077210 */ /* 0x000fe20000fe4407 */
[----:B------:R0:W-:Y:S01]  /*57f0*/  @P0 STG.E desc[UR36][R10.64], R13 ;  /* 0x0000000d0a000986 */ /* 0x0001e2000c101924 */
[----:B------:R-:W-:Y:S01]  /*5800*/  ISETP.GT.AND P1, PT, R3, 0x8, P4 ;  /* 0x000000080300780c */ /* 0x000fe20002724270 */
[-C--:B------:R-:W-:Y:S01]  /*5810*/  FMUL R71, R71, R88.reuse ;  /* 0x0000005847477220 */ /* 0x080fe20000400000 */
[----:B------:R-:W-:Y:S01]  /*5820*/  ISETP.GT.AND P0, PT, R3, RZ, P3 ;  /* 0x000000ff0300720c */ /* 0x000fe20001f04270 */
[-C--:B------:R-:W-:Y:S01]  /*5830*/  FMUL R73, R73, R88.reuse ;  /* 0x0000005849497220 */ /* 0x080fe20000400000 */
[----:B------:R-:W-:Y:S01]  /*5840*/  F2FP.TF32.F32.PACK_B R59, R59 ;  /* 0x0000003bff3b723e */ /* 0x000fe200024050ff */
[-C--:B------:R-:W-:Y:S01]  /*5850*/  FMUL R75, R75, R88.reuse ;  /* 0x000000584b4b7220 */ /* 0x080fe20000400000 */
[----:B------:R-:W-:Y:S01]  /*5860*/  F2FP.TF32.F32.PACK_B R5, R5 ;  /* 0x00000005ff05723e */ /* 0x000fe200024050ff */
[-C--:B------:R-:W-:Y:S01]  /*5870*/  FMUL R77, R77, R88.reuse ;  /* 0x000000584d4d7220 */ /* 0x080fe20000400000 */
[----:B------:R-:W-:Y:S01]  /*5880*/  ISETP.GT.AND P2, PT, R4, 0x9, PT ;  /* 0x000000090400780c */ /* 0x000fe20003f44270 */
[-C--:B------:R-:W-:Y:S01]  /*5890*/  FMUL R79, R79, R88.reuse ;  /* 0x000000584f4f7220 */ /* 0x080fe20000400000 */
[----:B------:R-:W-:Y:S01]  /*58a0*/  F2FP.TF32.F32.PACK_B R61, R61 ;  /* 0x0000003dff3d723e */ /* 0x000fe200024050ff */
[-C--:B0-----:R-:W-:Y:S01]  /*58b0*/  FMUL R13, R62, R88.reuse ;  /* 0x000000583e0d7220 */ /* 0x081fe20000400000 */
[----:B------:R-:W-:Y:S01]  /*58c0*/  F2FP.TF32.F32.PACK_B R63, R63 ;  /* 0x0000003fff3f723e */ /* 0x000fe200024050ff */
[----:B------:R-:W-:Y:S01]  /*58d0*/  @P1 STG.E desc[UR36][R10.64+0x4], R59 ;  /* 0x0000043b0a001986 */ /* 0x000fe2000c101924 */
[----:B------:R-:W-:Y:S01]  /*58e0*/  ISETP.GT.AND P1, PT, R4, 0x11, PT ;  /* 0x000000110400780c */ /* 0x000fe20003f24270 */
[-C--:B------:R-:W-:Y:S01]  /*58f0*/  FMUL R81, R81, R88.reuse ;  /* 0x0000005851517220 */ /* 0x080fe20000400000 */
[----:B------:R-:W-:Y:S01]  /*5900*/  F2FP.TF32.F32.PACK_B R13, R13 ;  /* 0x0000000dff0d723e */ /* 0x000fe200024050ff */
[----:B------:R0:W-:Y:S01]  /*5910*/  @P0 STG.E desc[UR36][R8.64+0x20], R5 ;  /* 0x0000200508000986 */ /* 0x0001e2000c101924 */
[----:B------:R-:W-:Y:S01]  /*5920*/  ISETP.GT.AND P0, PT, R3, RZ, P2 ;  /* 0x000000ff0300720c */ /* 0x000fe20001704270 */
[-C--:B------:R-:W-:Y:S01]  /*5930*/  FMUL R83, R83, R88.reuse ;  /* 0x0000005853537220 */ /* 0x080fe20000400000 */
[----:B------:R-:W-:Y:S01]  /*5940*/  F2FP.TF32.F32.PACK_B R65, R65 ;  /* 0x00000041ff41723e */ /* 0x000fe200024050ff */
        /* <DEDUP_REMOVED lines=8> */
[-C--:B0-----:R-:W-:Y:S01]  /*59d0*/  FMUL R5, R64, R88.reuse ;  /* 0x0000005840057220 */ /* 0x081fe20000400000 */
[----:B------:R-:W-:Y:S01]  /*59e0*/  F2FP.TF32.F32.PACK_B R75, R75 ;  /* 0x0000004bff4b723e */ /* 0x000fe200024050ff */
[----:B------:R-:W-:Y:S01]  /*59f0*/  @P0 STG.E desc[UR36][R8.64+0x24], R61 ;  /* 0x0000243d08000986 */ /* 0x000fe2000c101924 */
[----:B------:R-:W-:Y:S01]  /*5a00*/  ISETP.GT.AND P0, PT, R3, 0x8, P3 ;  /* 0x000000080300780c */ /* 0x000fe20001f04270 */
[-C--:B------:R-:W-:Y:S01]  /*5a10*/  FMUL R29, R29, R88.reuse ;  /* 0x000000581d1d7220 */ /* 0x080fe20000400000 */
[----:B------:R-:W-:Y:S01]  /*5a20*/  F2FP.TF32.F32.PACK_B R5, R5 ;  /* 0x00000005ff05723e */ /* 0x000fe200024050ff */
[-C--:B------:R-:W-:Y:S01]  /*5a30*/  FMUL R31, R31, R88.reuse ;  /* 0x000000581f1f7220 */ /* 0x080fe20000400000 */
[C---:B------:R-:W-:Y:S01]  /*5a40*/  ISETP.GT.AND P4, PT, R4.reuse, 0x29, PT ;  /* 0x000000290400780c */ /* 0x040fe20003f84270 */
[-C--:B------:R-:W-:Y:S01]  /*5a50*/  FMUL R33, R33, R88.reuse ;  /* 0x0000005821217220 */ /* 0x080fe20000400000 */
[----:B------:R-:W-:Y:S01]  /*5a60*/  F2FP.TF32.F32.PACK_B R77, R77 ;  /* 0x0000004dff4d723e */ /* 0x000fe200024050ff */
[-C--:B------:R-:W-:Y:S01]  /*5a70*/  FMUL R35, R35, R88.reuse ;  /* 0x0000005823237220 */ /* 0x080fe20000400000 */
[----:B------:R-:W-:Y:S01]  /*5a80*/  F2FP.TF32.F32.PACK_B R79, R79 ;  /* 0x0000004fff4f723e */ /* 0x000fe200024050ff */
[-C--:B------:R-:W-:Y:S01]  /*5a90*/  FMUL R37, R37, R88.reuse ;  /* 0x0000005825257220 */ /* 0x080fe20000400000 */
[C---:B------:R-:W-:Y:S01]  /*5aa0*/  ISETP.GT.AND P3, PT, R4.reuse, 0x31, PT ;  /* 0x000000310400780c */ /* 0x040fe20003f64270 */
[-C--:B------:R-:W-:Y:S01]  /*5ab0*/  FMUL R39, R39, R88.reuse ;  /* 0x0000005827277220 */ /* 0x080fe20000400000 */
[----:B------:R-:W-:Y:S01]  /*5ac0*/  F2FP.TF32.F32.PACK_B R81, R81 ;  /* 0x00000051ff51723e */ /* 0x000fe200024050ff */
[----:B------:R0:W-:Y:S01]  /*5ad0*/  @P0 STG.E desc[UR36][R10.64+0x20], R13 ;  /* 0x0000200d0a000986 */ /* 0x0001e2000c101924 */
[----:B------:R-:W-:Y:S01]  /*5ae0*/  ISETP.GT.AND P0, PT, R3, 0x8, P2 ;  /* 0x000000080300780c */ /* 0x000fe20001704270 */
[-C--:B------:R-:W-:Y:S01]  /*5af0*/  FMUL R41, R41, R88.reuse ;  /* 0x0000005829297220 */ /* 0x080fe20000400000 */
[----:B------:R-:W-:Y:S01]  /*5b00*/  ISETP.GT.AND P2, PT, R4, 0x10, PT ;  /* 0x000000100400780c */ /* 0x000fe20003f44270 */
        /* <DEDUP_REMOVED lines=11> */
[----:B------:R-:W-:Y:S01]  /*5bc0*/  ISETP.GT.AND P0, PT, R3, RZ, P2 ;  /* 0x000000ff0300720c */ /* 0x000fe20001704270 */
[-C--:B------:R-:W-:Y:S01]  /*5bd0*/  FMUL R51, R51, R88.reuse ;  /* 0x0000005833337220 */ /* 0x080fe20000400000 */
[----:B------:R-:W-:Y:S01]  /*5be0*/  F2FP.TF32.F32.PACK_B R13, R13 ;  /* 0x0000000dff0d723e */ /* 0x000fe200024050ff */
[-C--:B------:R-:W-:Y:S01]  /*5bf0*/  FMUL R53, R53, R88.reuse ;  /* 0x0000005835357220 */ /* 0x080fe20000400000 */
[----:B------:R-:W-:Y:S01]  /*5c00*/  F2FP.TF32.F32.PACK_B R29, R29 ;  /* 0x0000001dff1d723e */ /* 0x000fe200024050ff */
[----:B------:R-:W-:Y:S01]  /*5c10*/  FMUL R55, R55, R88 ;  /* 0x0000005837377220 */ /* 0x000fe20000400000 */
[----:B------:R-:W-:-:S02]  /*5c20*/  F2FP.TF32.F32.PACK_B R31, R31 ;  /* 0x0000001fff1f723e */ /* 0x000fc400024050ff */
[----:B------:R-:W-:Y:S02]  /*5c30*/  F2FP.TF32.F32.PACK_B R33, R33 ;  /* 0x00000021ff21723e */ /* 0x000fe400024050ff */
[----:B------:R-:W-:Y:S02]  /*5c40*/  F2FP.TF32.F32.PACK_B R35, R35 ;  /* 0x00000023ff23723e */ /* 0x000fe400024050ff */
[----:B------:R-:W-:Y:S01]  /*5c50*/  F2FP.TF32.F32.PACK_B R37, R37 ;  /* 0x00000025ff25723e */ /* 0x000fe200024050ff */
[----:B------:R0:W-:Y:S01]  /*5c60*/  @P0 STG.E desc[UR36][R8.64+0x40], R5 ;  /* 0x0000400508000986 */ /* 0x0001e2000c101924 */
[----:B------:R-:W-:Y:S02]  /*5c70*/  ISETP.GT.AND P0, PT, R3, RZ, P1 ;  /* 0x000000ff0300720c */ /* 0x000fe40000f04270 */
[----:B------:R-:W-:Y:S02]  /*5c80*/  F2FP.TF32.F32.PACK_B R39, R39 ;  /* 0x00000027ff27723e */ /* 0x000fe400024050ff */
[----:B------:R-:W-:-:S02]  /*5c90*/  F2FP.TF32.F32.PACK_B R41, R41 ;  /* 0x00000029ff29723e */ /* 0x000fc400024050ff */
[----:B------:R-:W-:Y:S02]  /*5ca0*/  F2FP.TF32.F32.PACK_B R43, R43 ;  /* 0x0000002bff2b723e */ /* 0x000fe400024050ff */
[----:B------:R-:W-:Y:S02]  /*5cb0*/  F2FP.TF32.F32.PACK_B R45, R45 ;  /* 0x0000002dff2d723e */ /* 0x000fe400024050ff */
[----:B------:R-:W-:Y:S01]  /*5cc0*/  F2FP.TF32.F32.PACK_B R47, R47 ;  /* 0x0000002fff2f723e */ /* 0x000fe200024050ff */
[----:B0-----:R-:W-:Y:S01]  /*5cd0*/  FMUL R5, R68, R88 ;  /* 0x0000005844057220 */ /* 0x001fe20000400000 */
[----:B------:R-:W-:Y:S01]  /*5ce0*/  F2FP.TF32.F32.PACK_B R49, R49 ;  /* 0x00000031ff31723e */ /* 0x000fe200024050ff */
[----:B------:R-:W-:Y:S01]  /*5cf0*/  @P0 STG.E desc[UR36][R8.64+0x44], R65 ;  /* 0x0000444108000986 */ /* 0x000fe2000c101924 */
[----:B------:R-:W-:Y:S02]  /*5d00*/  ISETP.GT.AND P0, PT, R3, 0x8, P2 ;  /* 0x000000080300780c */ /* 0x000fe40001704270 */
[----:B------:R-:W-:-:S02]  /*5d10*/  ISETP.GT.AND P2, PT, R4, 0x18, PT ;  /* 0x000000180400780c */ /* 0x000fc40003f44270 */
[----:B------:R-:W-:Y:S02]  /*5d20*/  F2FP.TF32.F32.PACK_B R5, R5 ;  /* 0x00000005ff05723e */ /* 0x000fe400024050ff */
[----:B------:R-:W-:Y:S02]  /*5d30*/  F2FP.TF32.F32.PACK_B R51, R51 ;  /* 0x00000033ff33723e */ /* 0x000fe400024050ff */
[----:B------:R-:W-:Y:S02]  /*5d40*/  F2FP.TF32.F32.PACK_B R53, R53 ;  /* 0x00000035ff35723e */ /* 0x000fe400024050ff */
[----:B------:R-:W-:-:S03]  /*5d50*/  F2FP.TF32.F32.PACK_B R55, R55 ;  /* 0x00000037ff37723e */ /* 0x000fc600024050ff */
[----:B------:R0:W-:Y:S01]  /*5d60*/  @P0 STG.E desc[UR36][R10.64+0x40], R13 ;  /* 0x0000400d0a000986 */ /* 0x0001e2000c101924 */
[----:B------:R-:W-:Y:S02]  /*5d70*/  ISETP.GT.AND P0, PT, R3, 0x8, P1 ;  /* 0x000000080300780c */ /* 0x000fe40000f04270 */
[----:B------:R-:W-:Y:S01]  /*5d80*/  ISETP.GT.AND P1, PT, R4, 0x19, PT ;  /* 0x000000190400780c */ /* 0x000fe20003f24270 */
[----:B0-----:R-:W-:-:S10]  /*5d90*/  FMUL R13, R70, R88 ;  /* 0x00000058460d7220 */ /* 0x001fd40000400000 */
[----:B------:R-:W-:Y:S01]  /*5da0*/  @P0 STG.E desc[UR36][R10.64+0x44], R67 ;  /* 0x000044430a000986 */ /* 0x000fe2000c101924 */
[----:B------:R-:W-:Y:S02]  /*5db0*/  ISETP.GT.AND P0, PT, R3, RZ, P2 ;  /* 0x000000ff0300720c */ /* 0x000fe40001704270 */
[----:B------:R-:W-:-:S11]  /*5dc0*/  F2FP.TF32.F32.PACK_B R13, R13 ;  /* 0x0000000dff0d723e */ /* 0x000fd600024050ff */
[----:B------:R0:W-:Y:S01]  /*5dd0*/  @P0 STG.E desc[UR36][R8.64+0x60], R5 ;  /* 0x0000600508000986 */ /* 0x0001e2000c101924 */
[----:B------:R-:W-:Y:S01]  /*5de0*/  ISETP.GT.AND P0, PT, R3, RZ, P1 ;  /* 0x000000ff0300720c */ /* 0x000fe20000f04270 */
[----:B0-----:R-:W-:-:S12]  /*5df0*/  FMUL R5, R72, R88 ;  /* 0x0000005848057220 */ /* 0x001fd80000400000 */
[----:B------:R-:W-:Y:S01]  /*5e00*/  @P0 STG.E desc[UR36][R8.64+0x64], R69 ;  /* 0x0000644508000986 */ /* 0x000fe2000c101924 */
[----:B------:R-:W-:Y:S02]  /*5e10*/  ISETP.GT.AND P0, PT, R3, 0x8, P2 ;  /* 0x000000080300780c */ /* 0x000fe40001704270 */
[----:B------:R-:W-:Y:S02]  /*5e20*/  ISETP.GT.AND P2, PT, R4, 0x20, PT ;  /* 0x000000200400780c */ /* 0x000fe40003f44270 */
[----:B------:R-:W-:-:S09]  /*5e30*/  F2FP.TF32.F32.PACK_B R5, R5 ;  /* 0x00000005ff05723e */ /* 0x000fd200024050ff */
        /* <DEDUP_REMOVED lines=12> */
[----:B------:R-:W-:Y:S02]  /*5f00*/  F2FP.TF32.F32.PACK_B R5, R5 ;  /* 0x00000005ff05723e */ /* 0x000fe400024050ff */
[----:B------:R-:W-:-:S09]  /*5f10*/  ISETP.GT.AND P2, PT, R4, 0x38, PT ;  /* 0x000000380400780c */ /* 0x000fd20003f44270 */
        /* <DEDUP_REMOVED lines=12> */
[----:B------:R-:W-:-:S11]  /*5fe0*/  F2FP.TF32.F32.PACK_B R5, R5 ;  /* 0x00000005ff05723e */ /* 0x000fd600024050ff */
[----:B------:R0:W-:Y:S01]  /*5ff0*/  @P0 STG.E desc[UR36][R10.64+0xa0], R13 ;  /* 0x0000a00d0a000986 */ /* 0x0001e2000c101924 */
[----:B------:R-:W-:Y:S01]  /*6000*/  ISETP.GT.AND P0, PT, R3, 0x8, P4 ;  /* 0x000000080300780c */ /* 0x000fe20002704270 */
[----:B0-----:R-:W-:-:S12]  /*6010*/  FMUL R13, R82, R88 ;  /* 0x00000058520d7220 */ /* 0x001fd80000400000 */
[----:B------:R-:W-:Y:S01]  /*6020*/  @P0 STG.E desc[UR36][R10.64+0xa4], R79 ;  /* 0x0000a44f0a000986 */ /* 0x000fe2000c101924 */
[----:B------:R-:W-:Y:S02]  /*6030*/  ISETP.GT.AND P0, PT, R4, 0x30, PT ;  /* 0x000000300400780c */ /* 0x000fe40003f04270 */
[----:B------:R-:W-:Y:S02]  /*6040*/  F2FP.TF32.F32.PACK_B R13, R13 ;  /* 0x0000000dff0d723e */ /* 0x000fe400024050ff */
[----:B------:R-:W-:-:S13]  /*6050*/  ISETP.GT.AND P1, PT, R3, RZ, P0 ;  /* 0x000000ff0300720c */ /* 0x000fda0000724270 */
[----:B------:R0:W-:Y:S01]  /*6060*/  @P1 STG.E desc[UR36][R8.64+0xc0], R5 ;  /* 0x0000c00508001986 */ /* 0x0001e2000c101924 */
[----:B------:R-:W-:Y:S01]  /*6070*/  ISETP.GT.AND P1, PT, R3, RZ, P3 ;  /* 0x000000ff0300720c */ /* 0x000fe20001f24270 */
[----:B0-----:R-:W-:-:S12]  /*6080*/  FMUL R5, R84, R88 ;  /* 0x0000005854057220 */ /* 0x001fd80000400000 */
[----:B------:R-:W-:Y:S01]  /*6090*/  @P1 STG.E desc[UR36][R8.64+0xc4], R81 ;  /* 0x0000c45108001986 */ /* 0x000fe2000c101924 */
[----:B------:R-:W-:Y:S02]  /*60a0*/  ISETP.GT.AND P1, PT, R3, 0x8, P0 ;  /* 0x000000080300780c */ /* 0x000fe40000724270 */
[----:B------:R-:W-:-:S11]  /*60b0*/  F2FP.TF32.F32.PACK_B R5, R5 ;  /* 0x00000005ff05723e */ /* 0x000fd600024050ff */
[----:B------:R0:W-:Y:S01]  /*60c0*/  @P1 STG.E desc[UR36][R10.64+0xc0], R13 ;  /* 0x0000c00d0a001986 */ /* 0x0001e2000c101924 */
[----:B------:R-:W-:-:S13]  /*60d0*/  ISETP.GT.AND P1, PT, R3, 0x8, P3 ;  /* 0x000000080300780c */ /* 0x000fda0001f24270 */
[----:B------:R-:W-:Y:S01]  /*60e0*/  @P1 STG.E desc[UR36][R10.64+0xc4], R83 ;  /* 0x0000c4530a001986 */ /* 0x000fe2000c101924 */
[----:B------:R-:W-:-:S05]  /*60f0*/  IADD3 R14, P1, R23, R10, RZ ;  /* 0x0000000a170e7210 */ /* 0x000fca0007f3e0ff */
[----:B------:R-:W-:Y:S01]  /*6100*/  IMAD.X R15, R113, 0x1, R11, P1 ;  /* 0x00000001710f7824 */ /* 0x000fe200008e060b */
[----:B------:R-:W-:-:S13]  /*6110*/  ISETP.GT.AND P1, PT, R3, RZ, P2 ;  /* 0x000000ff0300720c */ /* 0x000fda0001724270 */
[----:B------:R1:W-:Y:S01]  /*6120*/  @P1 STG.E desc[UR36][R8.64+0xe0], R5 ;  /* 0x0000e00508001986 */ /* 0x0003e2000c101924 */
[----:B------:R-:W-:-:S05]  /*6130*/  IADD3 R20, P1, R23, R10, RZ ;  /* 0x0000000a17147210 */ /* 0x000fca0007f3e0ff */
[----:B------:R-:W-:Y:S01]  /*6140*/  IMAD.X R21, R113, 0x1, R11, P1 ;  /* 0x0000000171157824 */ /* 0x000fe200008e060b */
[----:B------:R-:W-:Y:S01]  /*6150*/  IADD3 R12, P1, R23, R8, RZ ;  /* 0x00000008170c7210 */ /* 0x000fe20007f3e0ff */
[----:B------:R-:W-:-:S04]  /*6160*/  FMUL R23, R24, R88 ;  /* 0x0000005818177220 */ /* 0x000fc80000400000 */
[----:B0-----:R-:W-:Y:S01]  /*6170*/  IMAD.X R13, R113, 0x1, R9, P1 ;  /* 0x00000001710d7824 */ /* 0x001fe200008e0609 */
[----:B------:R-:W-:Y:S01]  /*6180*/  ISETP.GT.AND P1, PT, R4, 0x39, PT ;  /* 0x000000390400780c */ /* 0x000fe20003f24270 */
[----:B-1----:R-:W-:Y:S01]  /*6190*/  FMUL R5, R86, R88 ;  /* 0x0000005856057220 */ /* 0x002fe20000400000 */
[----:B------:R-:W-:Y:S02]  /*61a0*/  F2FP.TF32.F32.PACK_B R23, R23 ;  /* 0x00000017ff17723e */ /* 0x000fe400024050ff */
[----:B------:R-:W-:Y:S02]  /*61b0*/  ISETP.GT.AND P6, PT, R3, RZ, P1 ;  /* 0x000000ff0300720c */ /* 0x000fe40000fc4270 */
[----:B------:R-:W-:-:S11]  /*61c0*/  F2FP.TF32.F32.PACK_B R5, R5 ;  /* 0x00000005ff05723e */ /* 0x000fd600024050ff */
[----:B------:R-:W-:Y:S01]  /*61d0*/  @P6 STG.E desc[UR36][R8.64+0xe4], R85 ;  /* 0x0000e45508006986 */ /* 0x000fe2000c101924 */
[----:B------:R-:W-:-:S13]  /*61e0*/  ISETP.GT.AND P6, PT, R3, 0x8, P2 ;  /* 0x000000080300780c */ /* 0x000fda00017c4270 */
[----:B------:R0:W-:Y:S01]  /*61f0*/  @P6 STG.E desc[UR36][R10.64+0xe0], R5 ;  /* 0x0000e0050a006986 */ /* 0x0001e2000c101924 */
[----:B------:R-:W-:Y:S01]  /*6200*/  ISETP.GT.AND P6, PT, R3, 0x8, P1 ;  /* 0x000000080300780c */ /* 0x000fe20000fc4270 */
[----:B0-----:R-:W-:-:S12]  /*6210*/  FMUL R5, R26, R88 ;  /* 0x000000581a057220 */ /* 0x001fd80000400000 */
[----:B------:R0:W-:Y:S01]  /*6220*/  @P6 STG.E desc[UR36][R10.64+0xe4], R87 ;  /* 0x0000e4570a006986 */ /* 0x0001e2000c101924 */
[C---:B------:R-:W-:Y:S02]  /*6230*/  ISETP.GT.AND P6, PT, R3.reuse, 0x80, P5 ;  /* 0x000000800300780c */ /* 0x040fe40002fc4270 */
[----:B------:R-:W-:Y:S02]  /*6240*/  ISETP.GT.AND P5, PT, R3, 0x88, P5 ;  /* 0x000000880300780c */ /* 0x000fe40002fa4270 */
[----:B------:R-:W-:Y:S01]  /*6250*/  F2FP.TF32.F32.PACK_B R5, R5 ;  /* 0x00000005ff05723e */ /* 0x000fe200024050ff */
[----:B0-----:R-:W-:-:S08]  /*6260*/  FMUL R11, R28, R88 ;  /* 0x000000581c0b7220 */ /* 0x001fd00000400000 */
[----:B------:R-:W-:Y:S01]  /*6270*/  @P6 STG.E desc[UR36][R12.64], R23 ;  /* 0x000000170c006986 */ /* 0x000fe2000c101924 */
[----:B------:R-:W-:Y:S02]  /*6280*/  ISETP.GT.AND P6, PT, R4, 0x1, PT ;  /* 0x000000010400780c */ /* 0x000fe40003fc4270 */
[----:B------:R-:W-:Y:S02]  /*6290*/  F2FP.TF32.F32.PACK_B R11, R11 ;  /* 0x0000000bff0b723e */ /* 0x000fe400024050ff */
[----:B------:R-:W-:-:S13]  /*62a0*/  ISETP.GT.AND P6, PT, R3, 0x80, P6 ;  /* 0x000000800300780c */ /* 0x000fda00037c4270 */
[----:B------:R-:W-:Y:S02]  /*62b0*/  @P6 IMAD.MOV.U32 R8, RZ, RZ, R12 ;  /* 0x000000ffff086224 */ /* 0x000fe400078e000c */
[----:B------:R-:W-:-:S05]  /*62c0*/  @P6 IMAD.MOV.U32 R9, RZ, RZ, R13 ;  /* 0x000000ffff096224 */ /* 0x000fca00078e000d */
[----:B------:R-:W-:Y:S01]  /*62d0*/  @P6 STG.E desc[UR36][R8.64+0x4], R25 ;  /* 0x0000041908006986 */ /* 0x000fe2000c101924 */
[----:B------:R-:W-:-:S03]  /*62e0*/  ISETP.GT.AND P6, PT, R4, 0x1, PT ;  /* 0x000000010400780c */ /* 0x000fc60003fc4270 */
[----:B------:R0:W-:Y:S01]  /*62f0*/  @P5 STG.E desc[UR36][R14.64], R5 ;  /* 0x000000050e005986 */ /* 0x0001e2000c101924 */
[----:B------:R-:W-:Y:S02]  /*6300*/  ISETP.GT.AND P5, PT, R3, 0x88, P6 ;  /* 0x000000880300780c */ /* 0x000fe400037a4270 */
[----:B------:R-:W-:Y:S01]  /*6310*/  ISETP.GT.AND P6, PT, R4, 0x8, PT ;  /* 0x000000080400780c */ /* 0x000fe20003fc4270 */
[----:B0-----:R-:W-:-:S10]  /*6320*/  FMUL R5, R30, R88 ;  /* 0x000000581e057220 */ /* 0x001fd40000400000 */
[----:B------:R-:W-:Y:S01]  /*6330*/  @P5 STG.E desc[UR36][R20.64+0x4], R27 ;  /* 0x0000041b14005986 */ /* 0x000fe2000c101924 */
[----:B------:R-:W-:Y:S02]  /*6340*/  ISETP.GT.AND P5, PT, R3, 0x80, P6 ;  /* 0x000000800300780c */ /* 0x000fe400037a4270 */
[----:B------:R-:W-:Y:S02]  /*6350*/  ISETP.GT.AND P6, PT, R4, 0x9, PT ;  /* 0x000000090400780c */ /* 0x000fe40003fc4270 */
[----:B------:R-:W-:-:S09]  /*6360*/  F2FP.TF32.F32.PACK_B R5, R5 ;  /* 0x00000005ff05723e */ /* 0x000fd200024050ff */
[----:B------:R-:W-:Y:S02]  /*6370*/  @P5 IMAD.MOV.U32 R8, RZ, RZ, R12 ;  /* 0x000000ffff085224 */ /* 0x000fe400078e000c */
[----:B------:R-:W-:-:S05]  /*6380*/  @P5 IMAD.MOV.U32 R9, RZ, RZ, R13 ;  /* 0x000000ffff095224 */ /* 0x000fca00078e000d */
[----:B------:R0:W-:Y:S01]  /*6390*/  @P5 STG.E desc[UR36][R8.64+0x20], R11 ;  /* 0x0000200b08005986 */ /* 0x0001e2000c101924 */
[----:B------:R-:W-:Y:S01]  /*63a0*/  ISETP.GT.AND P5, PT, R3, 0x80, P6 ;  /* 0x000000800300780c */ /* 0x000fe200037a4270 */
[----:B0-----:R-:W-:-:S12]  /*63b0*/  FMUL R11, R32, R88 ;  /* 0x00000058200b7220 */ /* 0x001fd80000400000 */
[----:B------:R-:W-:Y:S02]  /*63c0*/  @P5 IMAD.MOV.U32 R8, RZ, RZ, R12 ;  /* 0x000000ffff085224 */ /* 0x000fe400078e000c */
[----:B------:R-:W-:Y:S01]  /*63d0*/  @P5 IMAD.MOV.U32 R9, RZ, RZ, R13 ;  /* 0x000000ffff095224 */ /* 0x000fe200078e000d */
[----:B------:R-:W-:-:S04]  /*63e0*/  F2FP.TF32.F32.PACK_B R11, R11 ;  /* 0x0000000bff0b723e */ /* 0x000fc800024050ff */
[----:B------:R-:W-:Y:S01]  /*63f0*/  @P5 STG.E desc[UR36][R8.64+0x24], R29 ;  /* 0x0000241d08005986 */ /* 0x000fe2000c101924 */
[----:B------:R-:W-:-:S04]  /*6400*/  ISETP.GT.AND P5, PT, R4, 0x8, PT ;  /* 0x000000080400780c */ /* 0x000fc80003fa4270 */
[----:B------:R-:W-:-:S13]  /*6410*/  ISETP.GT.AND P5, PT, R3, 0x88, P5 ;  /* 0x000000880300780c */ /* 0x000fda0002fa4270 */
        /* <DEDUP_REMOVED lines=54> */
[----:B------:R0:W-:Y:S01]  /*6780*/  @P5 STG.E desc[UR36][R8.64+0x84], R41 ;  /* 0x0000842908005986 */ /* 0x0001e2000c101924 */
[----:B------:R-:W-:-:S04]  /*6790*/  ISETP.GT.AND P5, PT, R4, 0x20, PT ;  /* 0x000000200400780c */ /* 0x000fc80003fa4270 */
[----:B------:R-:W-:Y:S01]  /*67a0*/  ISETP.GT.AND P5, PT, R3, 0x88, P5 ;  /* 0x000000880300780c */ /* 0x000fe20002fa4270 */
[----:B0-----:R-:W-:-:S05]  /*67b0*/  FMUL R9, R44, R88 ;  /* 0x000000582c097220 */ /* 0x001fca0000400000 */
[----:B------:R-:W-:-:S07]  /*67c0*/  F2FP.TF32.F32.PACK_B R9, R9 ;  /* 0x00000009ff09723e */ /* 0x000fce00024050ff */
[----:B------:R0:W-:Y:S01]  /*67d0*/  @P5 STG.E desc[UR36][R6.64+0x80], R5 ;  /* 0x0000800506005986 */ /* 0x0001e2000c101924 */
[----:B------:R-:W-:Y:S02]  /*67e0*/  ISETP.GT.AND P5, PT, R3, 0x88, P6 ;  /* 0x000000880300780c */ /* 0x000fe400037a4270 */
[----:B------:R-:W-:-:S11]  /*67f0*/  ISETP.GT.AND P6, PT, R4, 0x28, PT ;  /* 0x000000280400780c */ /* 0x000fd60003fc4270 */
[----:B------:R-:W-:Y:S01]  /*6800*/  @P5 STG.E desc[UR36][R6.64+0x84], R43 ;  /* 0x0000842b06005986 */ /* 0x000fe2000c101924 */
[----:B------:R-:W-:-:S13]  /*6810*/  ISETP.GT.AND P5, PT, R3, 0x80, P6 ;  /* 0x000000800300780c */ /* 0x000fda00037a4270 */
[----:B------:R-:W-:Y:S02]  /*6820*/  @P5 IMAD.MOV.U32 R4, RZ, RZ, R12 ;  /* 0x000000ffff045224 */ /* 0x000fe400078e000c */
[----:B0-----:R-:W-:-:S05]  /*6830*/  @P5 IMAD.MOV.U32 R5, RZ, RZ, R13 ;  /* 0x000000ffff055224 */ /* 0x001fca00078e000d */
[----:B------:R0:W-:Y:S01]  /*6840*/  @P5 STG.E desc[UR36][R4.64+0xa0], R9 ;  /* 0x0000a00904005986 */ /* 0x0001e2000c101924 */
[C---:B------:R-:W-:Y:S02]  /*6850*/  ISETP.GT.AND P5, PT, R3.reuse, 0x80, P4 ;  /* 0x000000800300780c */ /* 0x040fe400027a4270 */
[----:B------:R-:W-:Y:S01]  /*6860*/  ISETP.GT.AND P4, PT, R3, 0x88, P4 ;  /* 0x000000880300780c */ /* 0x000fe20002784270 */
[----:B0-----:R-:W-:-:S10]  /*6870*/  FMUL R9, R48, R88 ;  /* 0x0000005830097220 */ /* 0x001fd40000400000 */
[----:B------:R-:W-:Y:S02]  /*6880*/  @P5 IMAD.MOV.U32 R4, RZ, RZ, R12 ;  /* 0x000000ffff045224 */ /* 0x000fe400078e000c */
[----:B------:R-:W-:Y:S01]  /*6890*/  @P5 IMAD.MOV.U32 R5, RZ, RZ, R13 ;  /* 0x000000ffff055224 */ /* 0x000fe200078e000d */
[----:B------:R-:W-:-:S04]  /*68a0*/  F2FP.TF32.F32.PACK_B R9, R9 ;  /* 0x00000009ff09723e */ /* 0x000fc800024050ff */
[----:B------:R0:W-:Y:S01]  /*68b0*/  @P5 STG.E desc[UR36][R4.64+0xa4], R45 ;  /* 0x0000a42d04005986 */ /* 0x0001e2000c101924 */
[----:B------:R-:W-:-:S13]  /*68c0*/  ISETP.GT.AND P5, PT, R3, 0x88, P6 ;  /* 0x000000880300780c */ /* 0x000fda00037a4270 */
[----:B0-----:R-:W-:Y:S02]  /*68d0*/  @P5 IMAD.MOV.U32 R4, RZ, RZ, R6 ;  /* 0x000000ffff045224 */ /* 0x001fe400078e0006 */
[----:B------:R-:W-:-:S05]  /*68e0*/  @P5 IMAD.MOV.U32 R5, RZ, RZ, R7 ;  /* 0x000000ffff055224 */ /* 0x000fca00078e0007 */
[----:B------:R0:W-:Y:S02]  /*68f0*/  @P5 STG.E desc[UR36][R4.64+0xa0], R11 ;  /* 0x0000a00b04005986 */ /* 0x0001e4000c101924 */
[----:B0-----:R-:W-:Y:S02]  /*6900*/  @P4 IMAD.MOV.U32 R4, RZ, RZ, R6 ;  /* 0x000000ffff044224 */ /* 0x001fe400078e0006 */
[----:B------:R-:W-:Y:S01]  /*6910*/  FMUL R11, R50, R88 ;  /* 0x00000058320b7220 */ /* 0x000fe20000400000 */
[----:B------:R-:W-:-:S04]  /*6920*/  @P4 IMAD.MOV.U32 R5, RZ, RZ, R7 ;  /* 0x000000ffff054224 */ /* 0x000fc800078e0007 */
[----:B------:R-:W-:Y:S01]  /*6930*/  F2FP.TF32.F32.PACK_B R11, R11 ;  /* 0x0000000bff0b723e */ /* 0x000fe200024050ff */
[----:B------:R0:W-:Y:S01]  /*6940*/  @P4 STG.E desc[UR36][R4.64+0xa4], R47 ;  /* 0x0000a42f04004986 */ /* 0x0001e2000c101924 */
[C---:B------:R-:W-:Y:S02]  /*6950*/  ISETP.GT.AND P4, PT, R3.reuse, 0x80, P0 ;  /* 0x000000800300780c */ /* 0x040fe40000784270 */
[----:B------:R-:W-:-:S11]  /*6960*/  ISETP.GT.AND P0, PT, R3, 0x88, P0 ;  /* 0x000000880300780c */ /* 0x000fd60000704270 */
[----:B0-----:R-:W-:Y:S02]  /*6970*/  @P4 IMAD.MOV.U32 R4, RZ, RZ, R12 ;  /* 0x000000ffff044224 */ /* 0x001fe400078e000c */
[----:B------:R-:W-:-:S05]  /*6980*/  @P4 IMAD.MOV.U32 R5, RZ, RZ, R13 ;  /* 0x000000ffff054224 */ /* 0x000fca00078e000d */
        /* <DEDUP_REMOVED lines=8> */
[C---:B------:R-:W-:Y:S02]  /*6a10*/  ISETP.GT.AND P4, PT, R3.reuse, 0x80, P2 ;  /* 0x000000800300780c */ /* 0x040fe40001784270 */
[----:B------:R-:W-:Y:S01]  /*6a20*/  ISETP.GT.AND P2, PT, R3, 0x88, P2 ;  /* 0x000000880300780c */ /* 0x000fe20001744270 */
[----:B0-----:R-:W-:Y:S02]  /*6a30*/  @P0 IMAD.MOV.U32 R4, RZ, RZ, R6 ;  /* 0x000000ffff040224 */ /* 0x001fe400078e0006 */
[----:B------:R-:W-:-:S05]  /*6a40*/  @P0 IMAD.MOV.U32 R5, RZ, RZ, R7 ;  /* 0x000000ffff050224 */ /* 0x000fca00078e0007 */
[----:B------:R0:W-:Y:S01]  /*6a50*/  @P0 STG.E desc[UR36][R4.64+0xc0], R11 ;  /* 0x0000c00b04000986 */ /* 0x0001e2000c101924 */
[C---:B------:R-:W-:Y:S02]  /*6a60*/  ISETP.GT.AND P0, PT, R3.reuse, 0x80, P1 ;  /* 0x000000800300780c */ /* 0x040fe40000f04270 */
[----:B------:R-:W-:Y:S01]  /*6a70*/  ISETP.GT.AND P1, PT, R3, 0x88, P1 ;  /* 0x000000880300780c */ /* 0x000fe20000f24270 */
[----:B------:R-:W-:-:S05]  /*6a80*/  FMUL R3, R52, R88 ;  /* 0x0000005834037220 */ /* 0x000fca0000400000 */
[----:B------:R-:W-:Y:S01]  /*6a90*/  F2FP.TF32.F32.PACK_B R3, R3 ;  /* 0x00000003ff03723e */ /* 0x000fe200024050ff */
[----:B0-----:R-:W-:Y:S02]  /*6aa0*/  @P3 IMAD.MOV.U32 R4, RZ, RZ, R6 ;  /* 0x000000ffff043224 */ /* 0x001fe400078e0006 */
[----:B------:R-:W-:-:S05]  /*6ab0*/  @P3 IMAD.MOV.U32 R5, RZ, RZ, R7 ;  /* 0x000000ffff053224 */ /* 0x000fca00078e0007 */
[----:B------:R0:W-:Y:S02]  /*6ac0*/  @P3 STG.E desc[UR36][R4.64+0xc4], R51 ;  /* 0x0000c43304003986 */ /* 0x0001e4000c101924 */
[----:B0-----:R-:W-:Y:S02]  /*6ad0*/  @P4 IMAD.MOV.U32 R4, RZ, RZ, R12 ;  /* 0x000000ffff044224 */ /* 0x001fe400078e000c */
[----:B------:R-:W-:-:S05]  /*6ae0*/  @P4 IMAD.MOV.U32 R5, RZ, RZ, R13 ;  /* 0x000000ffff054224 */ /* 0x000fca00078e000d */
[----:B------:R0:W-:Y:S04]  /*6af0*/  @P4 STG.E desc[UR36][R4.64+0xe0], R3 ;  /* 0x0000e00304004986 */ /* 0x0001e8000c101924 */
[----:B------:R1:W-:Y:S01]  /*6b00*/  @P0 STG.E desc[UR36][R12.64+0xe4], R53 ;  /* 0x0000e4350c000986 */ /* 0x0003e2000c101924 */
[----:B0-----:R-:W-:Y:S02]  /*6b10*/  @P2 IMAD.MOV.U32 R4, RZ, RZ, R6 ;  /* 0x000000ffff042224 */ /* 0x001fe400078e0006 */
[----:B------:R-:W-:-:S05]  /*6b20*/  @P2 IMAD.MOV.U32 R5, RZ, RZ, R7 ;  /* 0x000000ffff052224 */ /* 0x000fca00078e0007 */
[----:B------:R1:W-:Y:S04]  /*6b30*/  @P2 STG.E desc[UR36][R4.64+0xe0], R9 ;  /* 0x0000e00904002986 */ /* 0x0003e8000c101924 */
[----:B------:R1:W-:Y:S02]  /*6b40*/  @P1 STG.E desc[UR36][R6.64+0xe4], R55 ;  /* 0x0000e43706001986 */ /* 0x0003e4000c101924 */
.L_x_158:
[----:B------:R-:W-:Y:S05]  /*6b50*/  BSYNC B0 ;  /* 0x0000000000007941 */ /* 0x000fea0003800000 */
.L_x_34:
[----:B------:R-:W-:Y:S01]  /*6b60*/  ULDC UR4, c[0x0][0xc] ;  /* 0x0000030000047ab9 */ /* 0x000fe20000000800 */
[----:B------:R-:W-:Y:S01]  /*6b70*/  ULDC UR5, c[0x0][0x10] ;  /* 0x0000040000057ab9 */ /* 0x000fe20000000800 */
[----:B------:R-:W2:Y:S01]  /*6b80*/  LDC R3, c[0x0][0x14] ;  /* 0x00000500ff037b82 */ /* 0x000ea20000000800 */
[----:B------:R-:W-:Y:S01]  /*6b90*/  UIMAD.WIDE.U32 UR4, UR4, UR5, URZ ;  /* 0x00000005040472a5 */ /* 0x000fe2000f8e003f */
[----:B------:R-:W-:Y:S02]  /*6ba0*/  IMAD.MOV.U32 R90, RZ, RZ, -0x1 ;  /* 0xffffffffff5a7424 */ /* 0x000fe400078e00ff */
[----:B------:R-:W-:-:S03]  /*6bb0*/  IMAD.MOV.U32 R23, RZ, RZ, -0x1 ;  /* 0xffffffffff177424 */ /* 0x000fc600078e00ff */
[----:B--2---:R-:W-:-:S04]  /*6bc0*/  IMAD.WIDE.U32 R16, R3, UR4, R16 ;  /* 0x0000000403107c25 */ /* 0x004fc8000f8e0010 */
[----:B------:R-:W-:Y:S01]  /*6bd0*/  IMAD R3, R3, UR5, RZ ;  /* 0x0000000503037c24 */ /* 0x000fe2000f8e02ff */
[----:B------:R-:W-:Y:S02]  /*6be0*/  ULDC.64 UR4, c[0x0][0x650] ;  /* 0x0001940000047ab9 */ /* 0x000fe40000000a00 */
[----:B------:R-:W-:Y:S01]  /*6bf0*/  ISETP.GE.U32.AND P0, PT, R16, UR4, PT ;  /* 0x0000000410007c0c */ /* 0x000fe2000bf06070 */
[--C-:B------:R-:W-:Y:S01]  /*6c00*/  IMAD.IADD R17, R17, 0x1, R3.reuse ;  /* 0x0000000111117824 */ /* 0x100fe200078e0203 */
[----:B------:R-:W-:-:S04]  /*6c10*/  PRMT R3, RZ, 0x7610, R3 ;  /* 0x00007610ff037816 */ /* 0x000fc80000000003 */
[----:B------:R-:W-:-:S13]  /*6c20*/  ISETP.GE.U32.AND.EX P0, PT, R17, UR5, PT, P0 ;  /* 0x0000000511007c0c */ /* 0x000fda000bf06100 */
[----:B------:R-:W-:Y:S05]  /*6c30*/  @P0 BRA `(.L_x_159) ;  /* 0x0000000400640947 */ /* 0x000fea0003800000 */
[----:B-1----:R-:W1:Y:S01]  /*6c40*/  S2R R12, SR_CTAID.X ;  /* 0x00000000000c7919 */ /* 0x002e620000002500 */
[----:B------:R-:W2:Y:S01]  /*6c50*/  LDC.64 R10, c[0x0][0x628] ;  /* 0x00018a00ff0a7b82 */ /* 0x000ea20000000a00 */
[----:B------:R-:W-:Y:S01]  /*6c60*/  ULDC UR4, c[0x0][0x150] ;  /* 0x0000540000047ab9 */ /* 0x000fe20000000800 */
[----:B------:R-:W-:Y:S01]  /*6c70*/  IMAD.MOV.U32 R8, RZ, RZ, R16 ;  /* 0x000000ffff087224 */ /* 0x000fe200078e0010 */
[----:B------:R-:W1:Y:S01]  /*6c80*/  S2R R24, SR_CTAID.Y ;  /* 0x0000000000187919 */ /* 0x000e620000002600 */
[----:B0-----:R-:W-:-:S04]  /*6c90*/  IMAD.MOV.U32 R9, RZ, RZ, R17 ;  /* 0x000000ffff097224 */ /* 0x001fc800078e0011 */
[----:B------:R-:W0:Y:S08]  /*6ca0*/  LDC R21, c[0x0][0x144] ;  /* 0x00005100ff157b82 */ /* 0x000e300000000800 */
[----:B------:R-:W0:Y:S08]  /*6cb0*/  LDC R0, c[0x0][0x630] ;  /* 0x00018c00ff007b82 */ /* 0x000e300000000800 */
[----:B----4-:R-:W4:Y:S01]  /*6cc0*/  LDC.64 R14, c[0x0][0x620] ;  /* 0x00018800ff0e7b82 */ /* 0x010f220000000a00 */
[----:B--2---:R-:W-:-:S04]  /*6cd0*/  ISETP.NE.U32.AND P0, PT, R10, RZ, PT ;  /* 0x000000ff0a00720c */ /* 0x004fc80003f05070 */
[----:B------:R-:W-:Y:S02]  /*6ce0*/  ISETP.NE.AND.EX P0, PT, R11, RZ, PT, P0 ;  /* 0x000000ff0b00720c */ /* 0x000fe40003f05300 */
[----:B-1----:R-:W-:-:S05]  /*6cf0*/  I2FP.F32.U32 R3, R12 ;  /* 0x0000000c00037245 */ /* 0x002fca0000201000 */
[----:B------:R-:W-:-:S04]  /*6d00*/  FMUL R3, R3, UR4 ;  /* 0x0000000403037c20 */ /* 0x000fc80008400000 */
[----:B------:R1:W2:Y:S02]  /*6d10*/  F2I.U32.TRUNC.NTZ R20, R3 ;  /* 0x0000000300147305 */ /* 0x0002a4000020f000 */
[----:B0-----:R-:W-:Y:S05]  /*6d20*/  @!P0 BRA `(.L_x_160) ;  /* 0x0000000000288947 */ /* 0x001fea0003800000 */
[----:B-1----:R-:W0:Y:S02]  /*6d30*/  LDC R3, c[0x0][0x634] ;  /* 0x00018d00ff037b82 */ /* 0x002e240000000800 */
        /* <DEDUP_REMOVED lines=9> */
.L_x_160:
[----:B------:R-:W0:Y:S01]  /*6dd0*/  LDC.64 R28, c[0x0][0x640] ;  /* 0x00019000ff1c7b82 */ /* 0x000e220000000a00 */
[-CC-:B------:R-:W-:Y:S01]  /*6de0*/  SHF.R.U64 R23, R8, R0.reuse, R9.reuse ;  /* 0x0000000008177219 */ /* 0x180fe20000001209 */
[----:B--2---:R-:W-:Y:S01]  /*6df0*/  IMAD.MOV R20, RZ, RZ, -R20 ;  /* 0x000000ffff147224 */ /* 0x004fe200078e0a14 */
[----:B------:R-:W-:Y:S01]  /*6e00*/  SHF.R.U32.HI R0, RZ, R0, R9 ;  /* 0x00000000ff007219 */ /* 0x000fe20000011609 */
[----:B------:R-:W-:Y:S01]  /*6e10*/  ULDC UR4, c[0x0][0x154] ;  /* 0x0000550000047ab9 */ /* 0x000fe20000000800 */
[----:B-1----:R-:W-:Y:S01]  /*6e20*/  IADD3 R3, P0, RZ, -R23, RZ ;  /* 0x80000017ff037210 */ /* 0x002fe20007f1e0ff */
[----:B------:R-:W-:Y:S02]  /*6e30*/  IMAD R21, R21, R20, R12 ;  /* 0x0000001415157224 */ /* 0x000fe400078e020c */
[----:B------:R-:W1:Y:S01]  /*6e40*/  LDC R6, c[0x0][0x618] ;  /* 0x00018600ff067b82 */ /* 0x000e620000000800 */
[----:B------:R-:W-:Y:S02]  /*6e50*/  IMAD.MOV.U32 R7, RZ, RZ, 0x1 ;  /* 0x00000001ff077424 */ /* 0x000fe400078e00ff */
[----:B------:R-:W-:-:S04]  /*6e60*/  IMAD.X R5, RZ, RZ, ~R0, P0 ;  /* 0x000000ffff057224 */ /* 0x000fc800000e0e00 */
[-C--:B----4-:R-:W-:Y:S01]  /*6e70*/  IMAD R0, R5, R14.reuse, RZ ;  /* 0x0000000e05007224 */ /* 0x090fe200078e02ff */
[----:B------:R-:W2:Y:S01]  /*6e80*/  LDC R8, c[0x0][0x608] ;  /* 0x00018200ff087b82 */ /* 0x000ea20000000800 */
[----:B------:R-:W-:-:S04]  /*6e90*/  IMAD.WIDE.U32 R4, R3, R14, R16 ;  /* 0x0000000e03047225 */ /* 0x000fc800078e0010 */
[----:B------:R-:W-:Y:S01]  /*6ea0*/  IMAD R3, R3, R15, R0 ;  /* 0x0000000f03037224 */ /* 0x000fe200078e0200 */
[----:B------:R-:W-:Y:S02]  /*6eb0*/  I2FP.F32.U32 R0, R24 ;  /* 0x0000001800007245 */ /* 0x000fe40000201000 */
[----:B------:R-:W4:Y:S01]  /*6ec0*/  LDC R26, c[0x0][0x658] ;  /* 0x00019600ff1a7b82 */ /* 0x000f220000000800 */
[----:B------:R-:W-:Y:S01]  /*6ed0*/  IMAD.IADD R3, R5, 0x1, R3 ;  /* 0x0000000105037824 */ /* 0x000fe200078e0203 */
[----:B0-----:R-:W-:Y:S01]  /*6ee0*/  ISETP.NE.U32.AND P0, PT, R28, RZ, PT ;  /* 0x000000ff1c00720c */ /* 0x001fe20003f05070 */
[----:B------:R-:W-:Y:S01]  /*6ef0*/  FMUL R0, R0, UR4 ;  /* 0x0000000400007c20 */ /* 0x000fe20008400000 */
[----:B------:R-:W-:Y:S02]  /*6f00*/  IMAD.MOV.U32 R5, RZ, RZ, -0x1 ;  /* 0xffffffffff057424 */ /* 0x000fe400078e00ff */
[----:B------:R-:W-:Y:S01]  /*6f10*/  ISETP.NE.AND.EX P0, PT, R29, RZ, PT, P0 ;  /* 0x000000ff1d00720c */ /* 0x000fe20003f05300 */
[----:B------:R0:W0:Y:S01]  /*6f20*/  F2I.U32.TRUNC.NTZ R13, R0 ;  /* 0x00000000000d7305 */ /* 0x000022000020f000 */
[----:B------:R-:W0:Y:S01]  /*6f30*/  LDC R15, c[0x0][0x148] ;  /* 0x00005200ff0f7b82 */ /* 0x000e220000000800 */
[----:B-1----:R-:W-:-:S02]  /*6f40*/  SHF.R.U64 R12, R4, R6, R3 ;  /* 0x00000006040c7219 */ /* 0x002fc40000001203 */
[----:B------:R-:W-:-:S05]  /*6f50*/  SHF.R.U32.HI R3, RZ, R6, R3 ;  /* 0x00000006ff037219 */ /* 0x000fca0000011603 */
[----:B------:R-:W1:Y:S01]  /*6f60*/  LDC R20, c[0x0][0x600] ;  /* 0x00018000ff147b82 */ /* 0x000e620000000800 */
[-CC-:B--2---:R-:W-:Y:S02]  /*6f70*/  SHF.R.U64 R10, R12, R8.reuse, R3.reuse ;  /* 0x000000080c0a7219 */ /* 0x184fe40000001203 */
[----:B------:R-:W-:-:S05]  /*6f80*/  SHF.R.U32.HI R3, RZ, R8, R3 ;  /* 0x00000008ff037219 */ /* 0x000fca0000011603 */
[----:B------:R-:W2:Y:S01]  /*6f90*/  LDC R27, c[0x0][0x648] ;  /* 0x00019200ff1b7b82 */ /* 0x000ea20000000800 */
[-C--:B----4-:R-:W-:Y:S02]  /*6fa0*/  SHF.L.U32 R4, R5, R26.reuse, RZ ;  /* 0x0000001a05047219 */ /* 0x090fe400000006ff */
[-CC-:B------:R-:W-:Y:S02]  /*6fb0*/  SHF.R.U64 R14, R10, R26.reuse, R3.reuse ;  /* 0x0000001a0a0e7219 */ /* 0x180fe40000001203 */
[----:B------:R-:W-:Y:S02]  /*6fc0*/  SHF.R.U32.HI R5, RZ, R26, R3 ;  /* 0x0000001aff057219 */ /* 0x000fe40000011603 */
[----:B------:R-:W-:Y:S01]  /*6fd0*/  LOP3.LUT R25, RZ, R4, RZ, 0x33, !PT ;  /* 0x00000004ff197212 */ /* 0x000fe200078e33ff */
[----:B------:R-:W4:Y:S01]  /*6fe0*/  LDC R30, c[0x0][0x638] ;  /* 0x00018e00ff1e7b82 */ /* 0x000f220000000800 */
[----:B------:R-:W-:Y:S01]  /*6ff0*/  SHF.L.U32 R26, R7, R26, RZ ;  /* 0x0000001a071a7219 */ /* 0x000fe200000006ff */
[----:B------:R-:W-:-:S06]  /*7000*/  IMAD.MOV.U32 R4, RZ, RZ, R14 ;  /* 0x000000ffff047224 */ /* 0x000fcc00078e000e */
[----:B------:R-:W0:Y:S01]  /*7010*/  LDC R31, c[0x0][0x610] ;  /* 0x00018400ff1f7b82 */ /* 0x000e220000000800 */
[----:B------:R-:W-:Y:S05]  /*7020*/  @!P0 BRA `(.L_x_161) ;  /* 0x0000000000288947 */ /* 0x000fea0003800000 */
[----:B------:R-:W3:Y:S02]  /*7030*/  LDC R3, c[0x0][0x64c] ;  /* 0x00019300ff037b82 */ /* 0x000ee40000000800 */
[----:B---3--:R-:W-:-:S05]  /*7040*/  IADD3 R3, P0, R14, R3, RZ ;  /* 0x000000030e037210 */ /* 0x008fca0007f1e0ff */
        /* <DEDUP_REMOVED lines=8> */
.L_x_161:
[----:B------:R-:W-:Y:S01]  /*70d0*/  ISETP.NE.AND P0, PT, R2, 0x1, PT ;  /* 0x000000010200780c */ /* 0x000fe20003f05270 */
[----:B-1----:R-:W-:Y:S01]  /*70e0*/  VIADD R7, R20, 0xffffffff ;  /* 0xffffffff14077836 */ /* 0x002fe20000000000 */
[----:B0-2---:R-:W-:Y:S01]  /*70f0*/  SHF.R.U64 R0, R4, R27, R5 ;  /* 0x0000001b04007219 */ /* 0x005fe20000001205 */
[----:B------:R-:W-:Y:S01]  /*7100*/  IMAD.MOV R13, RZ, RZ, -R13 ;  /* 0x000000ffff0d7224 */ /* 0x000fe200078e0a0d */
[----:B------:R-:W-:Y:S01]  /*7110*/  LOP3.LUT R5, R10, R25, RZ, 0xc0, !PT ;  /* 0x000000190a057212 */ /* 0x000fe200078ec0ff */
[----:B------:R-:W-:Y:S01]  /*7120*/  IMAD.MOV.U32 R4, RZ, RZ, 0x1 ;  /* 0x00000001ff047424 */ /* 0x000fe200078e00ff */
[----:B------:R-:W-:Y:S01]  /*7130*/  LOP3.LUT R12, R12, R7, RZ, 0xc0, !PT ;  /* 0x000000070c0c7212 */ /* 0x000fe200078ec0ff */
[----:B------:R-:W-:Y:S02]  /*7140*/  IMAD.MOV R3, RZ, RZ, -R0 ;  /* 0x000000ffff037224 */ /* 0x000fe400078e0a00 */
[----:B------:R-:W-:Y:S02]  /*7150*/  IMAD R0, R26, R0, R5 ;  /* 0x000000001a007224 */ /* 0x000fe400078e0205 */
[----:B----4-:R-:W-:-:S02]  /*7160*/  IMAD R3, R3, R30, R14 ;  /* 0x0000001e03037224 */ /* 0x010fc400078e020e */
[----:B------:R-:W-:Y:S02]  /*7170*/  @P0 IMAD R21, R15, R13, R24 ;  /* 0x0000000d0f150224 */ /* 0x000fe400078e0218 */
[----:B------:R-:W-:Y:S01]  /*7180*/  IMAD R5, R3, R20, R12 ;  /* 0x0000001403057224 */ /* 0x000fe200078e020c */
[----:B------:R-:W-:Y:S01]  /*7190*/  PRMT R3, R4, 0x7610, R3 ;  /* 0x0000761004037816 */ /* 0x000fe20000000003 */
[----:B------:R-:W-:-:S05]  /*71a0*/  IMAD R0, R0, R31, R21 ;  /* 0x0000001f00007224 */ /* 0x000fca00078e0215 */
[----:B------:R-:W-:Y:S02]  /*71b0*/  SEL R90, R5, R0, !P0 ;  /* 0x00000000055a7207 */ /* 0x000fe40004000000 */
[----:B------:R-:W-:-:S07]  /*71c0*/  SEL R0, R0, R5, !P0 ;  /* 0x0000000500007207 */ /* 0x000fce0004000000 */
.L_x_159:
[----:B------:R-:W-:Y:S01]  /*71d0*/  LOP3.LUT P0, RZ, R3, 0xff, RZ, 0xc0, !PT ;  /* 0x000000ff03ff7812 */ /* 0x000fe2000780c0ff */
[----:B------:R-:W-:-:S12]  /*71e0*/  IMAD.MOV.U32 R92, RZ, RZ, R0 ;  /* 0x000000ffff5c7224 */ /* 0x000fd800078e0000 */
[----:B------:R-:W-:Y:S05]  /*71f0*/  @P0 BRA `(.L_x_162) ;  /* 0xffffff9c00f00947 */ /* 0x000fea000383ffff */
[----:B------:R-:W-:Y:S05]  /*7200*/  EXIT ;  /* 0x000000000000794d */ /* 0x000fea0003800000 */
.L_x_7:
[----:B0-----:R-:W-:Y:S01]  /*7210*/  ULDC.64 UR4, c[0x0][0x650] ;  /* 0x0001940000047ab9 */ /* 0x001fe20000000a00 */
        /* <DEDUP_REMOVED lines=25> */
.L_x_164:
[----:B------:R-:W0:Y:S01]  /*73b0*/  LDC.64 R28, c[0x0][0x640] ;  /* 0x00019000ff1c7b82 */ /* 0x000e220000000a00 */
[-CC-:B------:R-:W-:Y:S01]  /*73c0*/  SHF.R.U64 R22, R12, R6.reuse, R13.reuse ;  /* 0x000000060c167219 */ /* 0x180fe2000000120d */
[----:B------:R-:W-:Y:S01]  /*73d0*/  IMAD.MOV.U32 R30, RZ, RZ, 0x1 ;  /* 0x00000001ff1e7424 */ /* 0x000fe200078e00ff */
[----:B------:R-:W-:Y:S02]  /*73e0*/  SHF.R.U32.HI R6, RZ, R6, R13 ;  /* 0x00000006ff067219 */ /* 0x000fe4000001160d */
        /* <DEDUP_REMOVED lines=8> */
[----:B------:R-:W-:Y:S01]  /*7470*/  IMAD.IADD R9, R9, 0x1, R11 ;  /* 0x0000000109097824 */ /* 0x000fe200078e020b */
[----:B0-----:R-:W-:-:S04]  /*7480*/  ISETP.NE.U32.AND P0, PT, R28, RZ, PT ;  /* 0x000000ff1c00720c */ /* 0x001fc80003f05070 */
[----:B------:R-:W-:Y:S02]  /*7490*/  ISETP.NE.AND.EX P0, PT, R29, RZ, PT, P0 ;  /* 0x000000ff1d00720c */ /* 0x000fe40003f05300 */
[----:B------:R-:W0:Y:S01]  /*74a0*/  LDC R20, c[0x0][0x600] ;  /* 0x00018000ff147b82 */ /* 0x000e220000000800 */
[-CC-:B-1----:R-:W-:Y:S01]  /*74b0*/  SHF.R.U64 R14, R8, R10.reuse, R9.reuse ;  /* 0x0000000a080e7219 */ /* 0x182fe20000001209 */
[----:B------:R-:W-:Y:S01]  /*74c0*/  IMAD.MOV.U32 R8, RZ, RZ, -0x1 ;  /* 0xffffffffff087424 */ /* 0x000fe200078e00ff */
[----:B------:R-:W-:-:S05]  /*74d0*/  SHF.R.U32.HI R9, RZ, R10, R9 ;  /* 0x0000000aff097219 */ /* 0x000fca0000011609 */
[----:B------:R-:W1:Y:S01]  /*74e0*/  LDC R24, c[0x0][0x648] ;  /* 0x00019200ff187b82 */ /* 0x000e620000000800 */
[-CC-:B--2---:R-:W-:Y:S02]  /*74f0*/  SHF.R.U64 R23, R14, R12.reuse, R9.reuse ;  /* 0x0000000c0e177219 */ /* 0x184fe40000001209 */
[----:B------:R-:W-:-:S05]  /*7500*/  SHF.R.U32.HI R6, RZ, R12, R9 ;  /* 0x0000000cff067219 */ /* 0x000fca0000011609 */
[----:B------:R-:W2:Y:S01]  /*7510*/  LDC R26, c[0x0][0x638] ;  /* 0x00018e00ff1a7b82 */ /* 0x000ea20000000800 */
[-C--:B---3--:R-:W-:Y:S02]  /*7520*/  SHF.L.U32 R8, R8, R27.reuse, RZ ;  /* 0x0000001b08087219 */ /* 0x088fe400000006ff */
[-CC-:B------:R-:W-:Y:S02]  /*7530*/  SHF.R.U64 R25, R23, R27.reuse, R6.reuse ;  /* 0x0000001b17197219 */ /* 0x180fe40000001206 */
[----:B------:R-:W-:Y:S02]  /*7540*/  LOP3.LUT R32, RZ, R8, RZ, 0x33, !PT ;  /* 0x00000008ff207212 */ /* 0x000fe400078e33ff */
[----:B------:R-:W-:Y:S01]  /*7550*/  SHF.R.U32.HI R9, RZ, R27, R6 ;  /* 0x0000001bff097219 */ /* 0x000fe20000011606 */
[----:B------:R-:W3:Y:S01]  /*7560*/  LDC R31, c[0x0][0x610] ;  /* 0x00018400ff1f7b82 */ /* 0x000ee20000000800 */
[----:B------:R-:W-:Y:S01]  /*7570*/  IMAD.MOV.U32 R8, RZ, RZ, R25 ;  /* 0x000000ffff087224 */ /* 0x000fe200078e0019 */
[----:B------:R-:W-:Y:S06]  /*7580*/  @!P0 BRA `(.L_x_165) ;  /* 0x0000000000288947 */ /* 0x000fec0003800000 */
        /* <DEDUP_REMOVED lines=10> */
.L_x_165:
[----:B------:R-:W-:Y:S02]  /*7630*/  ISETP.NE.AND P0, PT, R2, 0x1, PT ;  /* 0x000000010200780c */ /* 0x000fe40003f05270 */
[----:B-1----:R-:W-:Y:S01]  /*7640*/  SHF.R.U64 R6, R8, R24, R9 ;  /* 0x0000001808067219 */ /* 0x002fe20000001209 */
[----:B0-----:R-:W-:Y:S01]  /*7650*/  VIADD R9, R20, 0xffffffff ;  /* 0xffffffff14097836 */ /* 0x001fe20000000000 */
[----:B------:R-:W-:Y:S02]  /*7660*/  SHF.L.U32 R30, R30, R27, RZ ;  /* 0x0000001b1e1e7219 */ /* 0x000fe400000006ff */
[----:B------:R-:W-:Y:S01]  /*7670*/  LOP3.LUT R5, R23, R32, RZ, 0xc0, !PT ;  /* 0x0000002017057212 */ /* 0x000fe200078ec0ff */
[----:B------:R-:W-:-:S04]  /*7680*/  IMAD.MOV R8, RZ, RZ, -R6 ;  /* 0x000000ffff087224 */ /* 0x000fc800078e0a06 */
[----:B------:R-:W-:Y:S01]  /*7690*/  IMAD R6, R30, R6, R5 ;  /* 0x000000061e067224 */ /* 0x000fe200078e0205 */
[----:B------:R-:W-:Y:S01]  /*76a0*/  LOP3.LUT R5, R14, R9, RZ, 0xc0, !PT ;  /* 0x000000090e057212 */ /* 0x000fe200078ec0ff */
[----:B------:R-:W-:Y:S02]  /*76b0*/  @P0 IMAD R3, R7, R21, R4 ;  /* 0x0000001507030224 */ /* 0x000fe400078e0204 */
[----:B--2---:R-:W-:Y:S02]  /*76c0*/  IMAD R4, R8, R26, R25 ;  /* 0x0000001a08047224 */ /* 0x004fe400078e0219 */
[----:B---3--:R-:W-:Y:S02]  /*76d0*/  IMAD R3, R6, R31, R3 ;  /* 0x0000001f06037224 */ /* 0x008fe400078e0203 */
[----:B------:R-:W-:Y:S02]  /*76e0*/  IMAD R4, R4, R20, R5 ;  /* 0x0000001404047224 */ /* 0x000fe400078e0205 */
[----:B------:R-:W-:-:S02]  /*76f0*/  IMAD.MOV.U32 R8, RZ, RZ, 0x1 ;  /* 0x00000001ff087424 */ /* 0x000fc400078e00ff */
[----:B------:R-:W-:Y:S01]  /*7700*/  IMAD.MOV.U32 R6, RZ, RZ, R22 ;  /* 0x000000ffff067224 */ /* 0x000fe200078e0016 */
[----:B------:R-:W-:Y:S02]  /*7710*/  SEL R13, R4, R3, !P0 ;  /* 0x00000003040d7207 */ /* 0x000fe40004000000 */
[----:B------:R-:W-:-:S07]  /*7720*/  SEL R20, R3, R4, !P0 ;  /* 0x0000000403147207 */ /* 0x000fce0004000000 */
.L_x_163:
[----:B------:R-:W-:-:S08]  /*7730*/  NOP ;  /* 0x0000000000007918 */ /* 0x000fd00000000000 */
[----:B------:R-:W0:-:S00]  /*7740*/  USETMAXREG.DEALLOC.CTAPOOL 0x28 ;  /* 0x00000028000079c8 */ /* 0x000e0000080e0500 */
[----:B0-----:R-:W-:-:S13]  /*7750*/  ISETP.NE.AND P0, PT, R0, RZ, PT ;  /* 0x000000ff0000720c */ /* 0x001fda0003f05270 */
[----:B------:R-:W-:Y:S05]  /*7760*/  @P0 EXIT ;  /* 0x000000000000094d */ /* 0x000fea0003800000 */
[----:B------:R-:W-:Y:S01]  /*7770*/  LOP3.LUT P0, RZ, R8, 0xff, RZ, 0xc0, !PT ;  /* 0x000000ff08ff7812 */ /* 0x000fe2000780c0ff */
[----:B------:R-:W-:Y:S02]  /*7780*/  IMAD.MOV.U32 R0, RZ, RZ, 0x1 ;  /* 0x00000001ff007424 */ /* 0x000fe400078e00ff */
[----:B------:R-:W-:-:S10]  /*7790*/  IMAD.MOV.U32 R3, RZ, RZ, RZ ;  /* 0x000000ffff037224 */ /* 0x000fd400078e00ff */
[----:B------:R-:W-:Y:S05]  /*77a0*/  @!P0 BRA `(.L_x_166) ;  /* 0x0000000c00388947 */ /* 0x000fea0003800000 */
[----:B------:R-:W0:Y:S01]  /*77b0*/  LDC R0, c[0x0][0x28c] ;  /* 0x0000a300ff007b82 */ /* 0x000e220000000800 */
[----:B------:R-:W-:Y:S01]  /*77c0*/  ULDC UR5, c[0x0][0x658] ;  /* 0x0001960000057ab9 */ /* 0x000fe20000000800 */
[----:B------:R-:W-:Y:S01]  /*77d0*/  UMOV UR7, 0xffffffff ;  /* 0xffffffff00077882 */ /* 0x000fe20000000000 */
[----:B------:R-:W-:Y:S01]  /*77e0*/  ULDC UR6, c[0x0][0xc] ;  /* 0x0000030000067ab9 */ /* 0x000fe20000000800 */
[----:B------:R-:W-:Y:S01]  /*77f0*/  USHF.L.U32 UR8, UR7, UR5, URZ ;  /* 0x0000000507087299 */ /* 0x000fe2000800063f */
[----:B------:R-:W-:Y:S01]  /*7800*/  BSSY B0, `(.L_x_166) ;  /* 0x00000c8000007945 */ /* 0x000fe20003800000 */
[----:B------:R-:W-:Y:S01]  /*7810*/  UMOV UR9, 0x1 ;  /* 0x0000000100097882 */ /* 0x000fe20000000000 */
[----:B------:R-:W-:Y:S01]  /*7820*/  ULDC UR7, c[0x0][0x10] ;  /* 0x0000040000077ab9 */ /* 0x000fe20000000800 */
[----:B------:R-:W1:Y:S01]  /*7830*/  S2UR UR10, SR_CgaCtaId ;  /* 0x00000000000a79c3 */ /* 0x000e620000008800 */
[----:B------:R-:W-:Y:S01]  /*7840*/  UIMAD.WIDE.U32 UR6, UR6, UR7, URZ ;  /* 0x00000007060672a5 */ /* 0x000fe2000f8e003f */
[----:B------:R-:W-:Y:S01]  /*7850*/  IMAD.MOV.U32 R9, RZ, RZ, 0x1 ;  /* 0x00000001ff097424 */ /* 0x000fe200078e00ff */
[----:B------:R-:W-:Y:S01]  /*7860*/  USHF.L.U32 UR18, UR9, UR5, URZ ;  /* 0x0000000509127299 */ /* 0x000fe2000800063f */
[----:B------:R-:W-:Y:S01]  /*7870*/  LOP3.LUT R8, R19, 0x2, RZ, 0xfc, !PT ;  /* 0x0000000213087812 */ /* 0x000fe200078efcff */
[----:B------:R-:W-:Y:S01]  /*7880*/  ULDC UR4, c[0x0][0x600] ;  /* 0x0001800000047ab9 */ /* 0x000fe20000000800 */
[----:B------:R-:W-:Y:S01]  /*7890*/  ULDC UR5, c[0x0][0x14] ;  /* 0x0000050000057ab9 */ /* 0x000fe20000000800 */
[----:B------:R-:W-:-:S02]  /*78a0*/  UIADD3 UR4, UR4, -0x1, URZ ;  /* 0xffffffff04047890 */ /* 0x000fc4000fffe03f */
[----:B------:R-:W-:Y:S02]  /*78b0*/  UIMAD.WIDE.U32 UR20, UR6, UR5, URZ ;  /* 0x00000005061472a5 */ /* 0x000fe4000f8e003f */
[----:B------:R-:W-:Y:S02]  /*78c0*/  UIMAD UR13, UR7, UR5, URZ ;  /* 0x00000005070d72a4 */ /* 0x000fe4000f8e023f */
[----:B------:R-:W-:Y:S02]  /*78d0*/  ULOP3.LUT UR17, URZ, UR8, URZ, 0x33, !UPT ;  /* 0x000000083f117292 */ /* 0x000fe4000f8e333f */
[----:B------:R-:W-:Y:S01]  /*78e0*/  UIADD3 UR13, UR21, UR13, URZ ;  /* 0x0000000d150d7290 */ /* 0x000fe2000fffe03f */
[----:B0-----:R-:W-:Y:S01]  /*78f0*/  VIADD R0, R0, 0x1f ;  /* 0x0000001f00007836 */ /* 0x001fe20000000000 */
[----:B------:R-:W-:-:S04]  /*7900*/  ULDC.64 UR22, c[0x0][0x198] ;  /* 0x0000660000167ab9 */ /* 0x000fc80000000a00 */
[----:B------:R-:W-:Y:S01]  /*7910*/  SHF.R.S32.HI R3, RZ, 0x1f, R0 ;  /* 0x0000001fff037819 */ /* 0x000fe20000011400 */
[----:B-1----:R-:W-:-:S03]  /*7920*/  IMAD.U32 R11, RZ, RZ, UR10 ;  /* 0x0000000aff0b7e24 */ /* 0x002fc6000f8e00ff */
[----:B------:R-:W-:Y:S01]  /*7930*/  LEA.HI R3, R3, R0, RZ, 0x5 ;  /* 0x0000000003037211 */ /* 0x000fe200078f28ff */
[----:B------:R-:W-:-:S03]  /*7940*/  IMAD.MOV.U32 R0, RZ, RZ, 0x1 ;  /* 0x00000001ff007424 */ /* 0x000fc600078e00ff */
[----:B------:R-:W-:Y:S01]  /*7950*/  SHF.R.S32.HI R10, RZ, 0x5, R3 ;  /* 0x00000005ff0a7819 */ /* 0x000fe20000011403 */
[----:B------:R-:W-:-:S04]  /*7960*/  IMAD.MOV.U32 R3, RZ, RZ, RZ ;  /* 0x000000ffff037224 */ /* 0x000fc800078e00ff */
[----:B------:R-:W-:-:S07]  /*7970*/  VIADD R12, R10, 0x1 ;  /* 0x000000010a0c7836 */ /* 0x000fce0000000000 */
.L_x_177:
[----:B------:R-:W-:-:S03]  /*7980*/  UMOV UR5, 0xffffffff ;  /* 0xffffffff00057882 */ /* 0x000fc60000000000 */
[----:B------:R-:W-:Y:S05]  /*7990*/  BRA.DIV UR5, `(.L_x_167) ;  /* 0x0000000e05c87947 */ /* 0x000fea000b800000 */
[----:B------:R-:W-:-:S13]  /*79a0*/  ELECT P6, URZ, PT ;  /* 0x00000000003f782f */ /* 0x000fda00038c0000 */
.L_x_189:
[----:B------:R-:W0:Y:S01]  /*79b0*/  LDC R4, c[0x0][0x28c] ;  /* 0x0000a300ff047b82 */ /* 0x000e220000000800 */
[----:B------:R-:W-:Y:S01]  /*79c0*/  BSSY B1, `(.L_x_168) ;  /* 0x0000039000017945 */ /* 0x000fe20003800000 */
[----:B0-----:R-:W-:-:S13]  /*79d0*/  ISETP.LT.OR P6, PT, R4, 0x1, !P6 ;  /* 0x000000010400780c */ /* 0x001fda00077c1670 */
[----:B------:R-:W-:Y:S05]  /*79e0*/  @P6 BRA `(.L_x_169) ;  /* 0x0000000000d86947 */ /* 0x000fea0003800000 */
[----:B------:R-:W-:Y:S02]  /*79f0*/  IMAD R20, R20, 0x2, R11 ;  /* 0x0000000214147824 */ /* 0x000fe400078e020b */
[----:B------:R-:W-:Y:S02]  /*7a00*/  IMAD.SHL.U32 R15, R13, 0x40, RZ ;  /* 0x000000400d0f7824 */ /* 0x000fe400078e00ff */
[----:B------:R-:W-:Y:S02]  /*7a10*/  IMAD.MOV.U32 R21, RZ, RZ, RZ ;  /* 0x000000ffff157224 */ /* 0x000fe400078e00ff */
[----:B------:R-:W-:Y:S02]  /*7a20*/  IMAD.MOV.U32 R4, RZ, RZ, R12 ;  /* 0x000000ffff047224 */ /* 0x000fe400078e000c */
[----:B------:R-:W-:Y:S02]  /*7a30*/  IMAD.MOV.U32 R5, RZ, RZ, R0 ;  /* 0x000000ffff057224 */ /* 0x000fe400078e0000 */
[----:B------:R-:W-:-:S02]  /*7a40*/  IMAD.MOV.U32 R7, RZ, RZ, R3 ;  /* 0x000000ffff077224 */ /* 0x000fc400078e0003 */
[----:B------:R-:W-:-:S07]  /*7a50*/  IMAD.SHL.U32 R20, R20, 0x80, RZ ;  /* 0x0000008014147824 */ /* 0x000fce00078e00ff */
.L_x_172:
[----:B------:R-:W0:Y:S01]  /*7a60*/  S2UR UR5, SR_CgaCtaId ;  /* 0x00000000000579c3 */ /* 0x000e220000008800 */
[----:B------:R-:W-:Y:S02]  /*7a70*/  MOV R14, 0x400 ;  /* 0x00000400000e7802 */ /* 0x000fe40000000f00 */
[----:B------:R-:W-:Y:S02]  /*7a80*/  SHF.L.U32 R13, R5, 0x1f, RZ ;  /* 0x0000001f050d7819 */ /* 0x000fe400000006ff */
[----:B------:R-:W-:Y:S01]  /*7a90*/  LOP3.LUT P1, RZ, R18, 0x7f, RZ, 0xc0, !PT ;  /* 0x0000007f12ff7812 */ /* 0x000fe2000782c0ff */
[----:B0-----:R-:W-:-:S05]  /*7aa0*/  IMAD.U32 R11, RZ, RZ, UR5 ;  /* 0x00000005ff0b7e24 */ /* 0x001fca000f8e00ff */
[----:B------:R-:W-:-:S07]  /*7ab0*/  LEA R24, R11, R14, 0x18 ;  /* 0x0000000e0b187211 */ /* 0x000fce00078ec0ff */
[----:B------:R-:W0:Y:S01]  /*7ac0*/  @!P1 LDC R14, c[0x0][0x500] ;  /* 0x00014000ff0e9b82 */ /* 0x000e220000000800 */
[----:B------:R-:W-:-:S04]  /*7ad0*/  IMAD R22, R7, 0x8, R24 ;  /* 0x0000000807167824 */ /* 0x000fc800078e0218 */
[----:B------:R-:W1:Y:S02]  /*7ae0*/  SYNCS.PHASECHK.TRANS64.TRYWAIT P0, [R22+URZ+0x28], R13 ;  /* 0x0000280d160075a7 */ /* 0x000e64000800017f */
[----:B-1----:R-:W-:Y:S05]  /*7af0*/  @!P0 BRA `(.L_x_170) ;  /* 0x0000000c00908947 */ /* 0x002fea0003800000 */
.L_x_190:
[----:B-1----:R-:W-:Y:S01]  /*7b00*/  PRMT R13, R8, 0x9910, RZ ;  /* 0x00009910080d7816 */ /* 0x002fe200000000ff */
[----:B0-----:R0:W-:Y:S03]  /*7b10*/  @!P1 SYNCS.ARRIVE.TRANS64 RZ, [R22+URZ], R14 ;  /* 0x0000000e16ff99a7 */ /* 0x0011e6000800003f */
[----:B------:R-:W-:-:S13]  /*7b20*/  ISETP.NE.AND P0, PT, R13, 0x2, PT ;  /* 0x000000020d00780c */ /* 0x000fda0003f05270 */
[----:B0-----:R-:W-:Y:S05]  /*7b30*/  @P0 BRA `(.L_x_171) ;  /* 0x0000000000040947 */ /* 0x001fea0003800000 */
[----:B------:R-:W-:Y:S01]  /*7b40*/  BPT.TRAP 0x1 ;  /* 0x000000040000795c */ /* 0x000fe20000300000 */
.L_x_171:
[----:B------:R-:W-:Y:S01]  /*7b50*/  IMAD.SHL.U32 R14, R7, 0x2000, RZ ;  /* 0x00002000070e7824 */ /* 0x000fe200078e00ff */
[----:B------:R-:W-:Y:S01]  /*7b60*/  R2UR UR9, R22 ;  /* 0x00000000160972ca */ /* 0x000fe200000e0000 */
[----:B------:R-:W-:Y:S01]  /*7b70*/  VIADD R4, R4, 0xffffffff ;  /* 0xffffffff04047836 */ /* 0x000fe20000000000 */
[----:B------:R-:W-:Y:S01]  /*7b80*/  R2UR UR11, R20 ;  /* 0x00000000140b72ca */ /* 0x000fe200000e0000 */
[--C-:B------:R-:W-:Y:S01]  /*7b90*/  IMAD R13, R11, 0x1000, R14.reuse ;  /* 0x000010000b0d7824 */ /* 0x100fe200078e020e */
[----:B------:R-:W-:Y:S01]  /*7ba0*/  IADD3 R14, R24, 0x28100, R14 ;  /* 0x00028100180e7810 */ /* 0x000fe20007ffe00e */
[----:B------:R-:W-:Y:S01]  /*7bb0*/  UIADD3 UR6, UP0, UR22, 0xf0, URZ ;  /* 0x000000f016067890 */ /* 0x000fe2000ff1e03f */
[----:B------:R-:W-:Y:S01]  /*7bc0*/  R2UR UR10, R21 ;  /* 0x00000000150a72ca */ /* 0x000fe200000e0000 */
[----:B------:R-:W-:Y:S01]  /*7bd0*/  IMAD R13, R13, 0x4, R24 ;  /* 0x000000040d0d7824 */ /* 0x000fe200078e0218 */
[----:B------:R-:W-:Y:S01]  /*7be0*/  R2UR UR12, R6 ;  /* 0x00000000060c72ca */ /* 0x000fe200000e0000 */
[----:B------:R-:W-:Y:S01]  /*7bf0*/  UIADD3 UR24, UP1, UR22, 0x1f0, URZ ;  /* 0x000001f016187890 */ /* 0x000fe2000ff3e03f */
[----:B------:R-:W-:Y:S01]  /*7c00*/  R2UR UR16, R14 ;  /* 0x000000000e1072ca */ /* 0x000fe200000e0000 */
[----:B------:R-:W-:Y:S01]  /*7c10*/  UIADD3.X UR7, URZ, UR23, URZ, UP0, !UPT ;  /* 0x000000173f077290 */ /* 0x000fe200087fe43f */
[----:B------:R-:W-:Y:S01]  /*7c20*/  R2UR UR5, R13 ;  /* 0x000000000d0572ca */ /* 0x000fe200000e0000 */
[----:B------:R-:W-:Y:S01]  /*7c30*/  VIADD R7, R7, 0x1 ;  /* 0x0000000107077836 */ /* 0x000fe20000000000 */
[----:B------:R-:W-:Y:S01]  /*7c40*/  R2UR UR19, R15 ;  /* 0x000000000f1372ca */ /* 0x000fe200000e0000 */
[----:B------:R-:W-:Y:S01]  /*7c50*/  UIADD3.X UR25, URZ, UR23, URZ, UP1, !UPT ;  /* 0x000000173f197290 */ /* 0x000fe20008ffe43f */
[----:B------:R-:W-:Y:S01]  /*7c60*/  ISETP.GT.AND P1, PT, R4, 0x1, PT ;  /* 0x000000010400780c */ /* 0x000fe20003f24270 */
[----:B------:R-:W-:Y:S01]  /*7c70*/  UMOV UR14, 0x0 ;  /* 0x00000000000e7882 */ /* 0x000fe20000000000 */
[----:B------:R-:W-:Y:S01]  /*7c80*/  UMOV UR15, 0x10000000 ;  /* 0x10000000000f7882 */ /* 0x000fe20000000000 */
[----:B------:R-:W-:Y:S01]  /*7c90*/  ISETP.NE.AND P0, PT, R7, 0x5, PT ;  /* 0x000000050700780c */ /* 0x000fe20003f05270 */
[----:B------:R-:W-:-:S03]  /*7ca0*/  VIADD R21, R21, 0x20 ;  /* 0x0000002015157836 */ /* 0x000fc60000000000 */
[----:B------:R-:W-:Y:S02]  /*7cb0*/  SEL R14, RZ, 0x1, P0 ;  /* 0x00000001ff0e7807 */ /* 0x000fe40000000000 */
[----:B------:R-:W-:Y:S01]  /*7cc0*/  UIADD3 UR8, UR5, 0x100, URZ ;  /* 0x0000010005087890 */ /* 0x000fe2000fffe03f */
[----:B------:R-:W-:Y:S02]  /*7cd0*/  SEL R7, R7, RZ, P0 ;  /* 0x000000ff07077207 */ /* 0x000fe40000000000 */
[----:B------:R-:W-:Y:S01]  /*7ce0*/  UMOV UR5, 0x30000 ;  /* 0x0003000000057882 */ /* 0x000fe20000000000 */
[----:B------:R-:W-:-:S05]  /*7cf0*/  LOP3.LUT R5, R5, R14, RZ, 0x3c, !PT ;  /* 0x0000000e05057212 */ /* 0x000fca00078e3cff */
[----:B------:R0:W-:Y:S02]  /*7d00*/  UTMALDG.3D.MULTICAST [UR8], [UR6], UR5, desc[UR14] ;  /* 0x00000e08060073b4 */ /* 0x0001e40008011805 */
[----:B0-----:R-:W-:Y:S01]  /*7d10*/  UMOV UR8, UR16 ;  /* 0x0000001000087c82 */ /* 0x001fe20008000000 */
[----:B------:R-:W-:Y:S02]  /*7d20*/  UMOV UR11, UR19 ;  /* 0x00000013000b7c82 */ /* 0x000fe40008000000 */
[----:B------:R0:W-:Y:S02]  /*7d30*/  UTMALDG.3D [UR8], [UR24], desc[UR14] ;  /* 0x00000e08180075b4 */ /* 0x0001e40008011000 */
[----:B0-----:R-:W-:Y:S05]  /*7d40*/  @P1 BRA `(.L_x_172) ;  /* 0xfffffffc00441947 */ /* 0x001fea000383ffff */
.L_x_169:
[----:B------:R-:W-:Y:S05]  /*7d50*/  BSYNC B1 ;  /* 0x0000000000017941 */ /* 0x000fea0003800000 */
.L_x_168:
[----:B------:R-:W-:Y:S01]  /*7d60*/  LOP3.LUT P1, RZ, R9, 0xff, RZ, 0xc0, !PT ;  /* 0x000000ff09ff7812 */ /* 0x000fe2000782c0ff */
[C---:B------:R-:W-:Y:S01]  /*7d70*/  IMAD.IADD R6, R10.reuse, 0x1, R3 ;  /* 0x000000010a067824 */ /* 0x040fe200078e0203 */
[----:B------:R-:W-:Y:S01]  /*7d80*/  ULDC.64 UR6, c[0x0][0x650] ;  /* 0x0001940000067ab9 */ /* 0x000fe20000000a00 */
[----:B------:R-:W-:Y:S01]  /*7d90*/  ISETP.GE.U32.AND P2, PT, R10, 0x5, PT ;  /* 0x000000050a00780c */ /* 0x000fe20003f46070 */
[----:B------:R-:W-:Y:S01]  /*7da0*/  BSSY B1, `(.L_x_173) ;  /* 0x000006b000017945 */ /* 0x000fe20003800000 */
[----:B------:R-:W-:Y:S01]  /*7db0*/  IMAD.MOV.U32 R20, RZ, RZ, -0x1 ;  /* 0xffffffffff147424 */ /* 0x000fe200078e00ff */
[----:B------:R-:W-:Y:S01]  /*7dc0*/  ISETP.GT.U32.AND P0, PT, R6, 0x4, PT ;  /* 0x000000040600780c */ /* 0x000fe20003f04070 */
[----:B------:R-:W-:Y:S01]  /*7dd0*/  IMAD.MOV.U32 R13, RZ, RZ, -0x1 ;  /* 0xffffffffff0d7424 */ /* 0x000fe200078e00ff */
[----:B------:R-:W-:Y:S02]  /*7de0*/  PRMT R9, RZ, 0x7610, R9 ;  /* 0x00007610ff097816 */ /* 0x000fe40000000009 */
[----:B------:R-:W-:-:S03]  /*7df0*/  ISETP.LT.U32.AND P0, PT, R10, 0x5, P0 ;  /* 0x000000050a00780c */ /* 0x000fc60000701070 */
[----:B------:R-:W0:Y:S01]  /*7e00*/  @P1 S2R R11, SR_CgaCtaId ;  /* 0x00000000000b1919 */ /* 0x000e220000008800 */
[----:B------:R-:W-:-:S04]  /*7e10*/  @P1 MOV R4, 0x400 ;  /* 0x0000040000041802 */ /* 0x000fc80000000f00 */
[----:B0-----:R-:W-:Y:S01]  /*7e20*/  @P1 LEA R3, R11, R4, 0x18 ;  /* 0x000000040b031211 */ /* 0x001fe200078ec0ff */
[----:B------:R-:W-:-:S03]  /*7e30*/  IMAD.WIDE.U32 R4, R6, -0x33333333, RZ ;  /* 0xcccccccd06047825 */ /* 0x000fc600078e00ff */
[----:B------:R0:W-:Y:S01]  /*7e40*/  @P1 SYNCS.ARRIVE.TRANS64.A1T0 RZ, [R3+URZ+0x68], RZ ;  /* 0x000068ff03ff19a7 */ /* 0x0001e2000810003f */
[----:B------:R-:W-:Y:S02]  /*7e50*/  IADD3 R16, P1, R16, UR20, RZ ;  /* 0x0000001410107c10 */ /* 0x000fe4000ff3e0ff */
[----:B------:R-:W-:Y:S02]  /*7e60*/  SHF.R.U32.HI R5, RZ, 0x2, R5 ;  /* 0x00000002ff057819 */ /* 0x000fe40000011605 */
[----:B------:R-:W-:Y:S02]  /*7e70*/  IADD3.X R17, R17, UR13, RZ, P1, !PT ;  /* 0x0000000d11117c10 */ /* 0x000fe40008ffe4ff */
[----:B------:R-:W-:Y:S02]  /*7e80*/  PRMT R4, RZ, 0x7610, R4 ;  /* 0x00007610ff047816 */ /* 0x000fe40000000004 */
[----:B0-----:R-:W-:Y:S02]  /*7e90*/  SEL R3, RZ, 0x1, !P0 ;  /* 0x00000001ff037807 */ /* 0x001fe40004000000 */
[----:B------:R-:W-:-:S02]  /*7ea0*/  ISETP.GE.U32.AND P0, PT, R16, UR6, PT ;  /* 0x0000000610007c0c */ /* 0x000fc4000bf06070 */
[----:B------:R-:W-:Y:S01]  /*7eb0*/  LOP3.LUT R0, R0, R3, RZ, 0x3c, !PT ;  /* 0x0000000300007212 */ /* 0x000fe200078e3cff */
[----:B------:R-:W-:Y:S01]  /*7ec0*/  IMAD R3, R5, -0x5, R6 ;  /* 0xfffffffb05037824 */ /* 0x000fe200078e0206 */
[----:B------:R-:W-:Y:S01]  /*7ed0*/  ISETP.GE.U32.AND.EX P0, PT, R17, UR7, PT, P0 ;  /* 0x0000000711007c0c */ /* 0x000fe2000bf06100 */
[----:B------:R-:W-:Y:S01]  /*7ee0*/  IMAD.MOV.U32 R6, RZ, RZ, -0x1 ;  /* 0xffffffffff067424 */ /* 0x000fe200078e00ff */
[----:B------:R-:W-:-:S11]  /*7ef0*/  @P2 LOP3.LUT R0, R0, 0x1, R5, 0x78, !PT ;  /* 0x0000000100002812 */ /* 0x000fd600078e7805 */
[----:B------:R-:W-:Y:S05]  /*7f00*/  @P0 BRA `(.L_x_174) ;  /* 0x0000000400500947 */ /* 0x000fea0003800000 */
[----:B------:R-:W0:Y:S01]  /*7f10*/  S2R R15, SR_CTAID.X ;  /* 0x00000000000f7919 */ /* 0x000e220000002500 */
[----:B------:R-:W-:Y:S01]  /*7f20*/  ULDC.64 UR6, c[0x0][0x628] ;  /* 0x00018a0000067ab9 */ /* 0x000fe20000000a00 */
[----:B------:R-:W1:Y:S01]  /*7f30*/  LDC R20, c[0x0][0x144] ;  /* 0x00005100ff147b82 */ /* 0x000e620000000800 */
[----:B------:R-:W-:Y:S01]  /*7f40*/  ISETP.NE.U32.AND P0, PT, RZ, UR6, PT ;  /* 0x00000006ff007c0c */ /* 0x000fe2000bf05070 */
[----:B------:R-:W2:Y:S01]  /*7f50*/  S2R R13, SR_CTAID.Y ;  /* 0x00000000000d7919 */ /* 0x000ea20000002600 */
[----:B------:R-:W-:Y:S01]  /*7f60*/  ULDC UR8, c[0x0][0x630] ;  /* 0x00018c0000087ab9 */ /* 0x000fe20000000800 */
[----:B------:R-:W-:Y:S01]  /*7f70*/  ULDC UR9, c[0x0][0x150] ;  /* 0x0000540000097ab9 */ /* 0x000fe20000000800 */
[----:B------:R-:W-:Y:S01]  /*7f80*/  ISETP.NE.AND.EX P0, PT, RZ, UR7, PT, P0 ;  /* 0x00000007ff007c0c */ /* 0x000fe2000bf05300 */
[----:B------:R-:W-:Y:S02]  /*7f90*/  IMAD.MOV.U32 R4, RZ, RZ, R16 ;  /* 0x000000ffff047224 */ /* 0x000fe400078e0010 */
[----:B------:R-:W-:Y:S01]  /*7fa0*/  IMAD.MOV.U32 R5, RZ, RZ, R17 ;  /* 0x000000ffff057224 */ /* 0x000fe200078e0011 */
[----:B0-----:R-:W-:-:S09]  /*7fb0*/  I2FP.F32.U32 R22, R15 ;  /* 0x0000000f00167245 */ /* 0x001fd20000201000 */
[----:B------:R-:W-:Y:S05]  /*7fc0*/  @!P0 BRA `(.L_x_175) ;  /* 0x0000000000288947 */ /* 0x000fea0003800000 */
[----:B------:R-:W-:Y:S02]  /*7fd0*/  ULDC UR5, c[0x0][0x634] ;  /* 0x00018d0000057ab9 */ /* 0x000fe40000000800 */
[----:B------:R-:W-:-:S05]  /*7fe0*/  IADD3 R5, P0, R16, UR5, RZ ;  /* 0x0000000510057c10 */ /* 0x000fca000ff1e0ff */
[----:B------:R-:W-:-:S04]  /*7ff0*/  IMAD.X R21, RZ, RZ, R17, P0 ;  /* 0x000000ffff157224 */ /* 0x000fc800000e0611 */
[----:B------:R-:W-:-:S04]  /*8000*/  IMAD.WIDE.U32 R6, R21, UR6, RZ ;  /* 0x0000000615067c25 */ /* 0x000fc8000f8e00ff */
[----:B------:R-:W-:-:S04]  /*8010*/  IMAD.WIDE.U32 R6, P0, R5, UR7, R6 ;  /* 0x0000000705067c25 */ /* 0x000fc8000f800006 */
[----:B------:R-:W-:-:S04]  /*8020*/  IMAD.WIDE.U32 R4, R5, UR6, RZ ;  /* 0x0000000605047c25 */ /* 0x000fc8000f8e00ff */
[----:B------:R-:W-:Y:S01]  /*8030*/  IMAD.MOV.U32 R4, RZ, RZ, R7 ;  /* 0x000000ffff047224 */ /* 0x000fe200078e0007 */
[----:B------:R-:W-:Y:S01]  /*8040*/  IADD3 RZ, P1, R5, R6, RZ ;  /* 0x0000000605ff7210 */ /* 0x000fe20007f3e0ff */
[----:B------:R-:W-:-:S04]  /*8050*/  IMAD.X R5, RZ, RZ, RZ, P0 ;  /* 0x000000ffff057224 */ /* 0x000fc800000e06ff */
[----:B------:R-:W-:-:S08]  /*8060*/  IMAD.WIDE.U32.X R4, R21, UR7, R4, P1 ;  /* 0x0000000715047c25 */ /* 0x000fd000088e0404 */
.L_x_175:
[----:B------:R-:W-:Y:S01]  /*8070*/  FMUL R22, R22, UR9 ;  /* 0x0000000916167c20 */ /* 0x000fe20008400000 */
[--C-:B------:R-:W-:Y:S01]  /*8080*/  SHF.R.U64 R14, R4, UR8, R5.reuse ;  /* 0x00000008040e7c19 */ /* 0x100fe20008001205 */
[----:B------:R-:W-:Y:S01]  /*8090*/  ULDC.64 UR6, c[0x0][0x620] ;  /* 0x0001880000067ab9 */ /* 0x000fe20000000a00 */
[----:B------:R-:W-:Y:S01]  /*80a0*/  SHF.R.U32.HI R4, RZ, UR8, R5 ;  /* 0x00000008ff047c19 */ /* 0x000fe20008011605 */
[----:B------:R-:W-:Y:S01]  /*80b0*/  ULDC.64 UR8, c[0x0][0x640] ;  /* 0x0001900000087ab9 */ /* 0x000fe20000000a00 */
[----:B------:R-:W-:Y:S01]  /*80c0*/  IADD3 R5, P0, RZ, -R14, RZ ;  /* 0x8000000eff057210 */ /* 0x000fe20007f1e0ff */
[----:B------:R-:W0:Y:S01]  /*80d0*/  F2I.U32.TRUNC.NTZ R22, R22 ;  /* 0x0000001600167305 */ /* 0x000e22000020f000 */
[----:B------:R-:W-:-:S03]  /*80e0*/  ULDC UR5, c[0x0][0x618] ;  /* 0x0001860000057ab9 */ /* 0x000fc60000000800 */
[----:B------:R-:W-:Y:S01]  /*80f0*/  IMAD.X R4, RZ, RZ, ~R4, P0 ;  /* 0x000000ffff047224 */ /* 0x000fe200000e0e04 */
[----:B------:R-:W-:-:S03]  /*8100*/  ISETP.NE.U32.AND P0, PT, RZ, UR8, PT ;  /* 0x00000008ff007c0c */ /* 0x000fc6000bf05070 */
[----:B------:R-:W-:Y:S01]  /*8110*/  IMAD R4, R4, UR6, RZ ;  /* 0x0000000604047c24 */ /* 0x000fe2000f8e02ff */
[----:B------:R-:W-:-:S03]  /*8120*/  ISETP.NE.AND.EX P0, PT, RZ, UR9, PT, P0 ;  /* 0x00000009ff007c0c */ /* 0x000fc6000bf05300 */
[C---:B------:R-:W-:Y:S02]  /*8130*/  IMAD R7, R5.reuse, UR7, R4 ;  /* 0x0000000705077c24 */ /* 0x040fe4000f8e0204 */
[----:B------:R-:W-:Y:S01]  /*8140*/  IMAD.WIDE.U32 R4, R5, UR6, R16 ;  /* 0x0000000605047c25 */ /* 0x000fe2000f8e0010 */
[----:B------:R-:W-:-:S03]  /*8150*/  ULDC UR6, c[0x0][0x154] ;  /* 0x0000550000067ab9 */ /* 0x000fc60000000800 */
[----:B0-----:R-:W-:Y:S02]  /*8160*/  IMAD.MOV R6, RZ, RZ, -R22 ;  /* 0x000000ffff067224 */ /* 0x001fe400078e0a16 */
[----:B------:R-:W-:Y:S02]  /*8170*/  IMAD.IADD R5, R5, 0x1, R7 ;  /* 0x0000000105057824 */ /* 0x000fe400078e0207 */
[----:B-1----:R-:W-:Y:S01]  /*8180*/  IMAD R15, R20, R6, R15 ;  /* 0x00000006140f7224 */ /* 0x002fe200078e020f */
[----:B--2---:R-:W-:Y:S01]  /*8190*/  I2FP.F32.U32 R6, R13 ;  /* 0x0000000d00067245 */ /* 0x004fe20000201000 */
[----:B------:R-:W0:Y:S01]  /*81a0*/  LDC R20, c[0x0][0x148] ;  /* 0x00005200ff147b82 */ /* 0x000e220000000800 */
[--C-:B------:R-:W-:Y:S02]  /*81b0*/  SHF.R.U64 R21, R4, UR5, R5.reuse ;  /* 0x0000000504157c19 */ /* 0x100fe40008001205 */
[----:B------:R-:W-:Y:S01]  /*81c0*/  SHF.R.U32.HI R4, RZ, UR5, R5 ;  /* 0x00000005ff047c19 */ /* 0x000fe20008011605 */
[----:B------:R-:W-:Y:S01]  /*81d0*/  FMUL R6, R6, UR6 ;  /* 0x0000000606067c20 */ /* 0x000fe20008400000 */
[----:B------:R-:W-:-:S02]  /*81e0*/  ULDC UR5, c[0x0][0x608] ;  /* 0x0001820000057ab9 */ /* 0x000fc40000000800 */
[--C-:B------:R-:W-:Y:S01]  /*81f0*/  SHF.R.U64 R23, R21, UR5, R4.reuse ;  /* 0x0000000515177c19 */ /* 0x100fe20008001204 */
[----:B------:R1:W2:Y:S01]  /*8200*/  F2I.U32.TRUNC.NTZ R24, R6 ;  /* 0x0000000600187305 */ /* 0x0002a2000020f000 */
[----:B------:R-:W-:Y:S01]  /*8210*/  SHF.R.U32.HI R4, RZ, UR5, R4 ;  /* 0x00000005ff047c19 */ /* 0x000fe20008011604 */
[----:B------:R-:W-:-:S03]  /*8220*/  ULDC UR5, c[0x0][0x658] ;  /* 0x0001960000057ab9 */ /* 0x000fc60000000800 */
[--C-:B------:R-:W-:Y:S02]  /*8230*/  SHF.R.U64 R22, R23, UR5, R4.reuse ;  /* 0x0000000517167c19 */ /* 0x100fe40008001204 */
[----:B------:R-:W-:-:S03]  /*8240*/  SHF.R.U32.HI R25, RZ, UR5, R4 ;  /* 0x00000005ff197c19 */ /* 0x000fc60008011604 */
[----:B------:R-:W-:Y:S02]  /*8250*/  IMAD.MOV.U32 R4, RZ, RZ, R22 ;  /* 0x000000ffff047224 */ /* 0x000fe400078e0016 */
[----:B------:R-:W-:Y:S01]  /*8260*/  IMAD.MOV.U32 R5, RZ, RZ, R25 ;  /* 0x000000ffff057224 */ /* 0x000fe200078e0019 */
[----:B-1----:R-:W-:Y:S06]  /*8270*/  @!P0 BRA `(.L_x_176) ;  /* 0x0000000000288947 */ /* 0x002fec0003800000 */
        /* <DEDUP_REMOVED lines=10> */
.L_x_176:
[----:B------:R-:W-:Y:S01]  /*8320*/  ISETP.NE.AND P0, PT, R2, 0x1, PT ;  /* 0x000000010200780c */ /* 0x000fe20003f05270 */
[----:B------:R-:W-:Y:S01]  /*8330*/  ULDC UR5, c[0x0][0x648] ;  /* 0x0001920000057ab9 */ /* 0x000fe20000000800 */
[----:B------:R-:W-:Y:S01]  /*8340*/  LOP3.LUT R23, R23, UR17, RZ, 0xc0, !PT ;  /* 0x0000001117177c12 */ /* 0x000fe2000f8ec0ff */
[----:B--2---:R-:W-:Y:S01]  /*8350*/  IMAD.MOV R24, RZ, RZ, -R24 ;  /* 0x000000ffff187224 */ /* 0x004fe200078e0a18 */
[----:B------:R-:W-:Y:S01]  /*8360*/  SHF.R.U64 R4, R4, UR5, R5 ;  /* 0x0000000504047c19 */ /* 0x000fe20008001205 */
[----:B------:R-:W-:Y:S01]  /*8370*/  ULDC UR5, c[0x0][0x638] ;  /* 0x00018e0000057ab9 */ /* 0x000fe20000000800 */
[----:B------:R-:W-:Y:S01]  /*8380*/  LOP3.LUT R21, R21, UR4, RZ, 0xc0, !PT ;  /* 0x0000000415157c12 */ /* 0x000fe2000f8ec0ff */
[----:B------:R-:W-:Y:S01]  /*8390*/  ULDC UR6, c[0x0][0x610] ;  /* 0x0001840000067ab9 */ /* 0x000fe20000000800 */
[----:B------:R-:W-:Y:S02]  /*83a0*/  IMAD.MOV.U32 R6, RZ, RZ, R14 ;  /* 0x000000ffff067224 */ /* 0x000fe400078e000e */
[----:B------:R-:W-:-:S02]  /*83b0*/  IMAD.MOV R5, RZ, RZ, -R4 ;  /* 0x000000ffff057224 */ /* 0x000fc400078e0a04 */
[----:B------:R-:W-:Y:S02]  /*83c0*/  IMAD R4, R4, UR18, R23 ;  /* 0x0000001204047c24 */ /* 0x000fe4000f8e0217 */
[----:B0-----:R-:W-:Y:S02]  /*83d0*/  @P0 IMAD R15, R20, R24, R13 ;  /* 0x00000018140f0224 */ /* 0x001fe400078e020d */
[----:B------:R-:W-:Y:S01]  /*83e0*/  IMAD R22, R5, UR5, R22 ;  /* 0x0000000505167c24 */ /* 0x000fe2000f8e0216 */
[----:B------:R-:W-:Y:S01]  /*83f0*/  ULDC UR5, c[0x0][0x600] ;  /* 0x0001800000057ab9 */ /* 0x000fe20000000800 */
[----:B------:R-:W-:Y:S02]  /*8400*/  IMAD R15, R4, UR6, R15 ;  /* 0x00000006040f7c24 */ /* 0x000fe4000f8e020f */
[----:B------:R-:W-:Y:S02]  /*8410*/  IMAD R22, R22, UR5, R21 ;  /* 0x0000000516167c24 */ /* 0x000fe4000f8e0215 */
[----:B------:R-:W-:-:S03]  /*8420*/  IMAD.MOV.U32 R4, RZ, RZ, 0x1 ;  /* 0x00000001ff047424 */ /* 0x000fc600078e00ff */
[----:B------:R-:W-:Y:S02]  /*8430*/  SEL R13, R22, R15, !P0 ;  /* 0x0000000f160d7207 */ /* 0x000fe40004000000 */
[----:B------:R-:W-:-:S07]  /*8440*/  SEL R20, R15, R22, !P0 ;  /* 0x000000160f147207 */ /* 0x000fce0004000000 */
.L_x_174:
[----:B------:R-:W-:Y:S05]  /*8450*/  BSYNC B1 ;  /* 0x0000000000017941 */ /* 0x000fea0003800000 */
.L_x_173:
[----:B------:R-:W-:-:S13]  /*8460*/  LOP3.LUT P0, RZ, R4, 0xff, RZ, 0xc0, !PT ;  /* 0x000000ff04ff7812 */ /* 0x000fda000780c0ff */
[----:B------:R-:W-:Y:S05]  /*8470*/  @P0 BRA `(.L_x_177) ;  /* 0xfffffff400400947 */ /* 0x000fea000383ffff */
[----:B------:R-:W-:Y:S05]  /*8480*/  BSYNC B0 ;  /* 0x0000000000007941 */ /* 0x000fea0003800000 */
.L_x_166:
[----:B------:R-:W-:-:S03]  /*8490*/  UMOV UR5, 0xffffffff ;  /* 0xffffffff00057882 */ /* 0x000fc60000000000 */
[----:B------:R-:W-:Y:S05]  /*84a0*/  BRA.DIV UR5, `(.L_x_178) ;  /* 0x0000000605387947 */ /* 0x000fea000b800000 */
[----:B------:R-:W-:-:S13]  /*84b0*/  ELECT P6, URZ, PT ;  /* 0x00000000003f782f */ /* 0x000fda00038c0000 */
.L_x_193:
[----:B------:R-:W-:Y:S04]  /*84c0*/  BSSY B0, `(.L_x_179) ;  /* 0x0000034000007945 */ /* 0x000fe80003800000 */
[----:B------:R-:W-:Y:S05]  /*84d0*/  @!P6 BRA `(.L_x_180) ;  /* 0x0000000000c8e947 */ /* 0x000fea0003800000 */
[----:B------:R-:W-:-:S04]  /*84e0*/  LOP3.LUT R19, R19, 0x2, RZ, 0xfc, !PT ;  /* 0x0000000213137812 */ /* 0x000fc800078efcff */
[----:B------:R-:W-:-:S13]  /*84f0*/  ISETP.NE.AND P0, PT, R19, 0x3, PT ;  /* 0x000000031300780c */ /* 0x000fda0003f05270 */
[----:B------:R-:W-:Y:S05]  /*8500*/  @!P0 BRA `(.L_x_181) ;  /* 0x0000000000048947 */ /* 0x000fea0003800000 */
[----:B------:R-:W-:Y:S01]  /*8510*/  BPT.TRAP 0x1 ;  /* 0x000000040000795c */ /* 0x000fe20000300000 */
.L_x_181:
[----:B------:R-:W0:Y:S01]  /*8520*/  S2R R5, SR_CgaCtaId ;  /* 0x0000000000057919 */ /* 0x000e220000008800 */
[----:B------:R-:W-:Y:S02]  /*8530*/  MOV R2, 0x400 ;  /* 0x0000040000027802 */ /* 0x000fe40000000f00 */
[----:B------:R-:W-:Y:S02]  /*8540*/  SHF.L.U32 R4, R0, 0x1f, RZ ;  /* 0x0000001f00047819 */ /* 0x000fe400000006ff */
[----:B0-----:R-:W-:-:S05]  /*8550*/  LEA R2, R5, R2, 0x18 ;  /* 0x0000000205027211 */ /* 0x001fca00078ec0ff */
[----:B------:R-:W-:-:S04]  /*8560*/  VIADD R2, R2, 0x28 ;  /* 0x0000002802027836 */ /* 0x000fc80000000000 */
[C---:B------:R-:W-:Y:S02]  /*8570*/  IMAD R7, R3.reuse, 0x8, R2 ;  /* 0x0000000803077824 */ /* 0x040fe400078e0202 */
[----:B------:R-:W-:Y:S02]  /*8580*/  VIADD R3, R3, 0x1 ;  /* 0x0000000103037836 */ /* 0x000fe40000000000 */
[----:B------:R-:W0:Y:S03]  /*8590*/  SYNCS.PHASECHK.TRANS64.TRYWAIT P0, [R7+URZ], R4 ;  /* 0x00000004070075a7 */ /* 0x000e26000800017f */
[----:B------:R-:W-:-:S04]  /*85a0*/  ISETP.NE.AND P1, PT, R3, 0x5, PT ;  /* 0x000000050300780c */ /* 0x000fc80003f25270 */
[----:B------:R-:W-:Y:S02]  /*85b0*/  SEL R5, RZ, 0x1, P1 ;  /* 0x00000001ff057807 */ /* 0x000fe40000800000 */
[----:B------:R-:W-:Y:S02]  /*85c0*/  SEL R3, R3, RZ, P1 ;  /* 0x000000ff03037207 */ /* 0x000fe40000800000 */
[----:B------:R-:W-:-:S03]  /*85d0*/  LOP3.LUT R6, R0, R5, RZ, 0x3c, !PT ;  /* 0x0000000500067212 */ /* 0x000fc600078e3cff */
[----:B------:R-:W-:Y:S01]  /*85e0*/  IMAD R8, R3, 0x8, R2 ;  /* 0x0000000803087824 */ /* 0x000fe200078e0202 */
[----:B------:R-:W-:Y:S01]  /*85f0*/  SHF.L.U32 R5, R6, 0x1f, RZ ;  /* 0x0000001f06057819 */ /* 0x000fe200000006ff */
[----:B0-----:R-:W-:Y:S06]  /*8600*/  @!P0 BRA `(.L_x_182) ;  /* 0x0000000400008947 */ /* 0x001fec0003800000 */
.L_x_194:
[----:B------:R-:W1:Y:S01]  /*8610*/  SYNCS.PHASECHK.TRANS64.TRYWAIT P0, [R8+URZ], R5 ;  /* 0x00000005080075a7 */ /* 0x000e62000800017f */
[----:B------:R-:W-:-:S05]  /*8620*/  VIADD R0, R3, 0x1 ;  /* 0x0000000103007836 */ /* 0x000fca0000000000 */
[----:B------:R-:W-:-:S04]  /*8630*/  ISETP.NE.AND P1, PT, R0, 0x5, PT ;  /* 0x000000050000780c */ /* 0x000fc80003f25270 */
[----:B------:R-:W-:Y:S02]  /*8640*/  SEL R3, RZ, 0x1, P1 ;  /* 0x00000001ff037807 */ /* 0x000fe40000800000 */
[----:B0-----:R-:W-:Y:S02]  /*8650*/  SEL R7, R0, RZ, P1 ;  /* 0x000000ff00077207 */ /* 0x001fe40000800000 */
[----:B------:R-:W-:-:S03]  /*8660*/  LOP3.LUT R6, R6, R3, RZ, 0x3c, !PT ;  /* 0x0000000306067212 */ /* 0x000fc600078e3cff */
[----:B------:R-:W-:Y:S01]  /*8670*/  IMAD R9, R7, 0x8, R2 ;  /* 0x0000000807097824 */ /* 0x000fe200078e0202 */
[----:B------:R-:W-:Y:S01]  /*8680*/  SHF.L.U32 R4, R6, 0x1f, RZ ;  /* 0x0000001f06047819 */ /* 0x000fe200000006ff */
[----:B-1----:R-:W-:Y:S06]  /*8690*/  @!P0 BRA `(.L_x_183) ;  /* 0x0000000000f08947 */ /* 0x002fec0003800000 */
.L_x_195:
[----:B------:R-:W1:Y:S01]  /*86a0*/  SYNCS.PHASECHK.TRANS64.TRYWAIT P0, [R9+URZ], R4 ;  /* 0x00000004090075a7 */ /* 0x000e62000800017f */
[----:B------:R-:W-:-:S05]  /*86b0*/  VIADD R0, R7, 0x1 ;  /* 0x0000000107007836 */ /* 0x000fca0000000000 */
[----:B------:R-:W-:-:S04]  /*86c0*/  ISETP.NE.AND P1, PT, R0, 0x5, PT ;  /* 0x000000050000780c */ /* 0x000fc80003f25270 */
[----:B------:R-:W-:Y:S02]  /*86d0*/  SEL R3, RZ, 0x1, P1 ;  /* 0x00000001ff037807 */ /* 0x000fe40000800000 */
[----:B------:R-:W-:Y:S02]  /*86e0*/  SEL R7, R0, RZ, P1 ;  /* 0x000000ff00077207 */ /* 0x000fe40000800000 */
[----:B------:R-:W-:-:S03]  /*86f0*/  LOP3.LUT R11, R6, R3, RZ, 0x3c, !PT ;  /* 0x00000003060b7212 */ /* 0x000fc600078e3cff */
[----:B------:R-:W-:Y:S01]  /*8700*/  IMAD R6, R7, 0x8, R2 ;  /* 0x0000000807067824 */ /* 0x000fe200078e0202 */
[----:B0-----:R-:W-:Y:S01]  /*8710*/  SHF.L.U32 R5, R11, 0x1f, RZ ;  /* 0x0000001f0b057819 */ /* 0x001fe200000006ff */
[----:B-1----:R-:W-:Y:S06]  /*8720*/  @!P0 BRA `(.L_x_184) ;  /* 0x0000000000e08947 */ /* 0x002fec0003800000 */
.L_x_196:
[----:B------:R-:W1:Y:S01]  /*8730*/  SYNCS.PHASECHK.TRANS64.TRYWAIT P0, [R6+URZ], R5 ;  /* 0x00000005060075a7 */ /* 0x000e62000800017f */
[----:B------:R-:W-:-:S05]  /*8740*/  VIADD R0, R7, 0x1 ;  /* 0x0000000107007836 */ /* 0x000fca0000000000 */
[----:B------:R-:W-:-:S04]  /*8750*/  ISETP.NE.AND P1, PT, R0, 0x5, PT ;  /* 0x000000050000780c */ /* 0x000fc80003f25270 */
[----:B0-----:R-:W-:Y:S02]  /*8760*/  SEL R4, RZ, 0x1, P1 ;  /* 0x00000001ff047807 */ /* 0x001fe40000800000 */
[----:B------:R-:W-:Y:S02]  /*8770*/  SEL R3, R0, RZ, P1 ;  /* 0x000000ff00037207 */ /* 0x000fe40000800000 */
[----:B------:R-:W-:Y:S01]  /*8780*/  LOP3.LUT R0, R11, R4, RZ, 0x3c, !PT ;  /* 0x000000040b007212 */ /* 0x000fe200078e3cff */
[----:B-1----:R-:W-:Y:S06]  /*8790*/  @!P0 BRA `(.L_x_185) ;  /* 0x0000000000d88947 */ /* 0x002fec0003800000 */
.L_x_197:
[----:B------:R-:W-:Y:S01]  /*87a0*/  IMAD R3, R3, 0x8, R2 ;  /* 0x0000000803037824 */ /* 0x000fe200078e0202 */
[----:B------:R-:W-:-:S07]  /*87b0*/  SHF.L.U32 R0, R0, 0x1f, RZ ;  /* 0x0000001f00007819 */ /* 0x000fce00000006ff */
.L_x_186:
[----:B-1----:R1:W2:Y:S02]  /*87c0*/  SYNCS.PHASECHK.TRANS64.TRYWAIT P0, [R3+URZ], R0 ;  /* 0x00000000030075a7 */ /* 0x0022a4000800017f */
[----:B--2---:R-:W-:Y:S05]  /*87d0*/  @!P0 NANOSLEEP.SYNCS 0x989680 ;  /* 0x009896800000895d */ /* 0x004fea0003900000 */
[----:B------:R-:W2:Y:S02]  /*87e0*/  @!P0 SYNCS.PHASECHK.TRANS64 P0, [R3+URZ], R0 ;  /* 0x00000000030085a7 */ /* 0x000ea4000800007f */
[----:B--2---:R-:W-:Y:S05]  /*87f0*/  @!P0 BRA `(.L_x_186) ;  /* 0xfffffffc00f08947 */ /* 0x004fea000383ffff */
.L_x_180:
[----:B------:R-:W-:Y:S05]  /*8800*/  BSYNC B0 ;  /* 0x0000000000007941 */ /* 0x000fea0003800000 */
.L_x_179:
[----:B------:R-:W-:Y:S05]  /*8810*/  EXIT ;  /* 0x000000000000794d */ /* 0x000fea0003800000 */
.L_x_21:
[----:B---3--:R3:W4:Y:S02]  /*8820*/  SYNCS.PHASECHK.TRANS64.TRYWAIT P1, [R3+URZ], R0 ;  /* 0x00000000030075a7 */ /* 0x008724000802017f */
[----:B----4-:R-:W-:Y:S05]  /*8830*/  @!P1 NANOSLEEP.SYNCS 0x989680 ;  /* 0x009896800000995d */ /* 0x010fea0003900000 */
[----:B------:R-:W4:Y:S02]  /*8840*/  @!P1 SYNCS.PHASECHK.TRANS64 P1, [R3+URZ], R0 ;  /* 0x00000000030095a7 */ /* 0x000f24000802007f */
[----:B----4-:R-:W-:Y:S05]  /*8850*/  @!P1 BRA `(.L_x_21) ;  /* 0xfffffffc00f09947 */ /* 0x010fea000383ffff */
[----:B------:R-:W-:Y:S05]  /*8860*/  BRA `(.L_x_20) ;  /* 0xffffff8c001c7947 */ /* 0x000fea000383ffff */
.L_x_26:
[----:B-1----:R1:W2:Y:S02]  /*8870*/  SYNCS.PHASECHK.TRANS64.TRYWAIT P1, [R5+URZ], R4 ;  /* 0x00000004050075a7 */ /* 0x0022a4000802017f */
[----:B--2---:R-:W-:Y:S05]  /*8880*/  @!P1 NANOSLEEP.SYNCS 0x989680 ;  /* 0x009896800000995d */ /* 0x004fea0003900000 */
[----:B------:R-:W2:Y:S02]  /*8890*/  @!P1 SYNCS.PHASECHK.TRANS64 P1, [R5+URZ], R4 ;  /* 0x00000004050095a7 */ /* 0x000ea4000802007f */
[----:B--2---:R-:W-:Y:S05]  /*88a0*/  @!P1 BRA `(.L_x_26) ;  /* 0xfffffffc00f09947 */ /* 0x004fea000383ffff */
[----:B------:R-:W-:Y:S05]  /*88b0*/  BRA `(.L_x_25) ;  /* 0xffffff90006c7947 */ /* 0x000fea000383ffff */
.L_x_167:
[----:B------:R-:W-:Y:S01]  /*88c0*/  BSSY B1, `(.L_x_187) ;  /* 0x0000006000017945 */ /* 0x000fe20003800000 */
[----:B------:R-:W-:-:S07]  /*88d0*/  IMAD.MOV.U32 R15, RZ, RZ, -0x1 ;  /* 0xffffffffff0f7424 */ /* 0x000fce00078e00ff */
[----:B------:R-:W-:Y:S05]  /*88e0*/  WARPSYNC.COLLECTIVE R15, `(.L_x_188) ;  /* 0x000000000f0c7348 */ /* 0x000fea0003c00000 */
[----:B------:R-:W-:Y:S02]  /*88f0*/  ELECT P6, UR62, PT ;  /* 0x00000000003e782f */ /* 0x000fe400038c0000 */
[----:B------:R-:W-:Y:S01]  /*8900*/  MOV R14, UR62 ;  /* 0x0000003e000e7c02 */ /* 0x000fe20008000f00 */
[----:B------:R-:W-:Y:S10]  /*8910*/  ENDCOLLECTIVE ;  /* 0x000000000000791b */ /* 0x000ff40003800000 */
.L_x_188:
[----:B------:R-:W-:Y:S05]  /*8920*/  BSYNC B1 ;  /* 0x0000000000017941 */ /* 0x000fea0003800000 */
.L_x_187:
[----:B------:R-:W-:Y:S05]  /*8930*/  BRA `(.L_x_189) ;  /* 0xfffffff0001c7947 */ /* 0x000fea000383ffff */
.L_x_170:
[----:B-1----:R1:W2:Y:S02]  /*8940*/  SYNCS.PHASECHK.TRANS64.TRYWAIT P0, [R22+URZ+0x28], R13 ;  /* 0x0000280d160075a7 */ /* 0x0022a4000800017f */
[----:B--2---:R-:W-:Y:S05]  /*8950*/  @!P0 NANOSLEEP.SYNCS 0x989680 ;  /* 0x009896800000895d */ /* 0x004fea0003900000 */
[----:B------:R-:W2:Y:S02]  /*8960*/  @!P0 SYNCS.PHASECHK.TRANS64 P0, [R22+URZ+0x28], R13 ;  /* 0x0000280d160085a7 */ /* 0x000ea4000800007f */
[----:B--2---:R-:W-:Y:S05]  /*8970*/  @!P0 BRA `(.L_x_170) ;  /* 0xfffffffc00f08947 */ /* 0x004fea000383ffff */
[----:B------:R-:W-:Y:S05]  /*8980*/  BRA `(.L_x_190) ;  /* 0xfffffff0005c7947 */ /* 0x000fea000383ffff */
.L_x_178:
[----:B------:R-:W-:Y:S01]  /*8990*/  BSSY B0, `(.L_x_191) ;  /* 0x0000006000007945 */ /* 0x000fe20003800000 */
[----:B------:R-:W-:-:S07]  /*89a0*/  IMAD.MOV.U32 R15, RZ, RZ, -0x1 ;  /* 0xffffffffff0f7424 */ /* 0x000fce00078e00ff */
[----:B------:R-:W-:Y:S05]  /*89b0*/  WARPSYNC.COLLECTIVE R15, `(.L_x_192) ;  /* 0x000000000f0c7348 */ /* 0x000fea0003c00000 */
[----:B------:R-:W-:Y:S02]  /*89c0*/  ELECT P6, UR62, PT ;  /* 0x00000000003e782f */ /* 0x000fe400038c0000 */
[----:B------:R-:W-:Y:S01]  /*89d0*/  MOV R14, UR62 ;  /* 0x0000003e000e7c02 */ /* 0x000fe20008000f00 */
[----:B------:R-:W-:Y:S10]  /*89e0*/  ENDCOLLECTIVE ;  /* 0x000000000000791b */ /* 0x000ff40003800000 */
.L_x_192:
[----:B------:R-:W-:Y:S05]  /*89f0*/  BSYNC B0 ;  /* 0x0000000000007941 */ /* 0x000fea0003800000 */
.L_x_191:
[----:B------:R-:W-:Y:S05]  /*8a00*/  BRA `(.L_x_193) ;  /* 0xfffffff800ac7947 */ /* 0x000fea000383ffff */
.L_x_182:
[----:B0-----:R0:W1:Y:S02]  /*8a10*/  SYNCS.PHASECHK.TRANS64.TRYWAIT P0, [R7+URZ], R4 ;  /* 0x00000004070075a7 */ /* 0x001064000800017f */
[----:B-1----:R-:W-:Y:S05]  /*8a20*/  @!P0 NANOSLEEP.SYNCS 0x989680 ;  /* 0x009896800000895d */ /* 0x002fea0003900000 */
[----:B------:R-:W1:Y:S02]  /*8a30*/  @!P0 SYNCS.PHASECHK.TRANS64 P0, [R7+URZ], R4 ;  /* 0x00000004070085a7 */ /* 0x000e64000800007f */
[----:B-1----:R-:W-:Y:S05]  /*8a40*/  @!P0 BRA `(.L_x_182) ;  /* 0xfffffffc00f08947 */ /* 0x002fea000383ffff */
[----:B------:R-:W-:Y:S05]  /*8a50*/  BRA `(.L_x_194) ;  /* 0xfffffff800ec7947 */ /* 0x000fea000383ffff */
.L_x_183:
[----:B0-----:R0:W1:Y:S02]  /*8a60*/  SYNCS.PHASECHK.TRANS64.TRYWAIT P0, [R8+URZ], R5 ;  /* 0x00000005080075a7 */ /* 0x001064000800017f */
[----:B-1----:R-:W-:Y:S05]  /*8a70*/  @!P0 NANOSLEEP.SYNCS 0x989680 ;  /* 0x009896800000895d */ /* 0x002fea0003900000 */
[----:B------:R-:W1:Y:S02]  /*8a80*/  @!P0 SYNCS.PHASECHK.TRANS64 P0, [R8+URZ], R5 ;  /* 0x00000005080085a7 */ /* 0x000e64000800007f */
[----:B-1----:R-:W-:Y:S05]  /*8a90*/  @!P0 BRA `(.L_x_183) ;  /* 0xfffffffc00f08947 */ /* 0x002fea000383ffff */
[----:B------:R-:W-:Y:S05]  /*8aa0*/  BRA `(.L_x_195) ;  /* 0xfffffff800fc7947 */ /* 0x000fea000383ffff */
.L_x_184:
[----:B0-----:R0:W1:Y:S02]  /*8ab0*/  SYNCS.PHASECHK.TRANS64.TRYWAIT P0, [R9+URZ], R4 ;  /* 0x00000004090075a7 */ /* 0x001064000800017f */
[----:B-1----:R-:W-:Y:S05]  /*8ac0*/  @!P0 NANOSLEEP.SYNCS 0x989680 ;  /* 0x009896800000895d */ /* 0x002fea0003900000 */
[----:B------:R-:W1:Y:S02]  /*8ad0*/  @!P0 SYNCS.PHASECHK.TRANS64 P0, [R9+URZ], R4 ;  /* 0x00000004090085a7 */ /* 0x000e64000800007f */
[----:B-1----:R-:W-:Y:S05]  /*8ae0*/  @!P0 BRA `(.L_x_184) ;  /* 0xfffffffc00f08947 */ /* 0x002fea000383ffff */
[----:B------:R-:W-:Y:S05]  /*8af0*/  BRA `(.L_x_196) ;  /* 0xfffffffc000c7947 */ /* 0x000fea000383ffff */
.L_x_185:
[----:B0-----:R0:W1:Y:S02]  /*8b00*/  SYNCS.PHASECHK.TRANS64.TRYWAIT P0, [R6+URZ], R5 ;  /* 0x00000005060075a7 */ /* 0x001064000800017f */
[----:B-1----:R-:W-:Y:S05]  /*8b10*/  @!P0 NANOSLEEP.SYNCS 0x989680 ;  /* 0x009896800000895d */ /* 0x002fea0003900000 */
[----:B------:R-:W1:Y:S02]  /*8b20*/  @!P0 SYNCS.PHASECHK.TRANS64 P0, [R6+URZ], R5 ;  /* 0x00000005060085a7 */ /* 0x000e64000800007f */
[----:B-1----:R-:W-:Y:S05]  /*8b30*/  @!P0 BRA `(.L_x_185) ;  /* 0xfffffffc00f08947 */ /* 0x002fea000383ffff */
[----:B------:R-:W-:Y:S05]  /*8b40*/  BRA `(.L_x_197) ;  /* 0xfffffffc00147947 */ /* 0x000fea000383ffff */
.L_x_198:
[----:B------:R-:W-:-:S00]  /*8b50*/  BRA `(.L_x_198) ;  /* 0xfffffffc00fc7947 */ /* 0x000fc0000383ffff */
[----:B------:R-:W-:-:S00]  /*8b60*/  NOP ;  /* 0x0000000000007918 */ /* 0x000fc00000000000 */
        /* <DEDUP_REMOVED lines=9> */
.L_x_199:


//--------------------- .nv.global.init           --------------------------
	.section	.nv.global.init,"aw",@progbits
.nv.global.init:
	.type		$str$22,@object
	.size		$str$22,($str$23 - $str$22)
$str$22:
        /*0000*/ 	.byte	0x6b, 0x5f, 0x74, 0x69, 0x6c, 0x65, 0x5f, 0x63, 0x6f, 0x75, 0x6e, 0x74, 0x20, 0x3e, 0x3d, 0x20
        /*0010*/ 	.byte	0x31, 0x00
	.type		$str$23,@object
	.size		$str$23,(__unnamed_1 - $str$23)
$str$23:
        /*0012*/ 	.byte	0x2f, 0x74, 0x6d, 0x70, 0x2f, 0x63, 0x75, 0x74, 0x6c, 0x61, 0x73, 0x73, 0x5f, 0x73, 0x77, 0x65
        /*0022*/ 	.byte	0x65, 0x70, 0x5f, 0x73, 0x72, 0x63, 0x2f, 0x69, 0x6e, 0x63, 0x6c, 0x75, 0x64, 0x65, 0x2f, 0x63
        /*0032*/ 	.byte	0x75, 0x74, 0x6c, 0x61, 0x73, 0x73, 0x2f, 0x67, 0x65, 0x6d, 0x6d, 0x2f, 0x63, 0x6f, 0x6c, 0x6c
        /*0042*/ 	.byte	0x65, 0x63, 0x74, 0x69, 0x76, 0x65, 0x2f, 0x73, 0x6d, 0x39, 0x30, 0x5f, 0x6d, 0x6d, 0x61, 0x5f
        /*0052*/ 	.byte	0x74, 0x6d, 0x61, 0x5f, 0x67, 0x6d, 0x6d, 0x61, 0x5f, 0x73, 0x73, 0x5f, 0x77, 0x61, 0x72, 0x70
        /*0062*/ 	.byte	0x73, 0x70, 0x65, 0x63, 0x69, 0x61, 0x6c, 0x69, 0x7a, 0x65, 0x64, 0x2e, 0x68, 0x70, 0x70, 0x00
	.type		__unnamed_1,@object
	.size		__unnamed_1,(.L_0 - __unnamed_1)
__unnamed_1:
        /*0072*/ 	.byte	0x76, 0x6f, 0x69, 0x64, 0x20, 0x63, 0x75, 0x74, 0x6c, 0x61, 0x73, 0x73, 0x3a, 0x3a, 0x67, 0x65
        /* <DEDUP_REMOVED lines=177> */
        /*0b92*/ 	.byte	0x6e, 0x74, 0x69, 0x74, 0x79, 0x5d, 0x00
.L_0:


//--------------------- .nv.shared._ZN7cutlass13device_kernelINS_4gemm6kernel13GemmUniversalIN4cute5tupleIJiiiiEEENS1_10collective13CollectiveMmaINS1_34MainloopSm90TmaGmmaWarpSpecializedILi5ENS5_IJNS4_1CILi1EEENSA_ILi2EEESB_EEENS1_35KernelTmaWarpSpecializedCooperativeEEENS5_IJNSA_ILi256EEENSA_ILi64EEENSA_ILi32EEEEEENS_10tfloat32_tENS5_IJlSB_lEEESK_SL_NS4_8TiledMMAINS4_8MMA_AtomIJNS4_4SM904GMMA29MMA_64x64x8_F32TF32TF32_SS_TNILNSP_7ScaleInE1ELSR_1EEEEEENS4_6LayoutINS5_IJSC_SB_SB_EEENS5_IJSB_NSA_ILi0EEESW_EEEEENS5_IJNS4_10UnderscoreESZ_SZ_EEEEENS4_23SM90_TMA_LOAD_MULTICASTENS4_14ComposedLayoutINS4_7SwizzleILi3ELi4ELi3EEENS4_18smem_ptr_flag_bitsILi32EEENSU_INS5_IJNSA_ILi8EEESI_EEENS5_IJSI_SB_EEEEEEEvNS4_8identityENS4_13SM90_TMA_LOADES1C_vS1D_EENS_8epilogue10collective6detail29Sm90TmaWarpSpecializedAdapterINS1H_15DefaultEpilogueISK_SL_SL_NS1G_6thread17LinearCombinationISK_Li1EffLNS1L_9ScaleType4KindE0ELNS_15FloatRoundStyleE2ESK_EENS1_15EpilogueDefaultEEEEEvvEEEEvNT_6ParamsE --------------------------
	.section	.nv.shared._ZN7cutlass13device_kernelINS_4gemm6kernel13GemmUniversalIN4cute5tupleIJiiiiEEENS1_10collective13CollectiveMmaINS1_34MainloopSm90TmaGmmaWarpSpecializedILi5ENS5_IJNS4_1CILi1EEENSA_ILi2EEESB_EEENS1_35KernelTmaWarpSpecializedCooperativeEEENS5_IJNSA_ILi256EEENSA_ILi64EEENSA_ILi32EEEEEENS_10tfloat32_tENS5_IJlSB_lEEESK_SL_NS4_8TiledMMAINS4_8MMA_AtomIJNS4_4SM904GMMA29MMA_64x64x8_F32TF32TF32_SS_TNILNSP_7ScaleInE1ELSR_1EEEEEENS4_6LayoutINS5_IJSC_SB_SB_EEENS5_IJSB_NSA_ILi0EEESW_EEEEENS5_IJNS4_10UnderscoreESZ_SZ_EEEEENS4_23SM90_TMA_LOAD_MULTICASTENS4_14ComposedLayoutINS4_7SwizzleILi3ELi4ELi3EEENS4_18smem_ptr_flag_bitsILi32EEENSU_INS5_IJNSA_ILi8EEESI_EEENS5_IJSI_SB_EEEEEEEvNS4_8identityENS4_13SM90_TMA_LOADES1C_vS1D_EENS_8epilogue10collective6detail29Sm90TmaWarpSpecializedAdapterINS1H_15DefaultEpilogueISK_SL_SL_NS1G_6thread17LinearCombinationISK_Li1EffLNS1L_9ScaleType4KindE0ELNS_15FloatRoundStyleE2ESK_EENS1_15EpilogueDefaultEEEEEvvEEEEvNT_6ParamsE,"aw",@nobits
	.sectionflags	@""
	.align	16
	.zero		1024


//--------------------- .nv.shared.reserved.0     --------------------------
	.section	.nv.shared.reserved.0,"aw",@nobits
	.weak		__nv_reservedSMEM_offset_0_alias
	.size		__nv_reservedSMEM_offset_0_alias, 0, 0
	.other		__nv_reservedSMEM_offset_0_alias,@"STO_CUDA_RESERVED_SHARED STV_DEFAULT"
__nv_reservedSMEM_offset_0_alias:
	.zero		0


//--------------------- .nv.global                --------------------------
	.section	.nv.global,"aw",@nobits
.nv.global:
	.type		_ZN40_INTERNAL_16fb6c7e_4_k_cu_04b3ca07_242314cute1_E,@object
	.size		_ZN40_INTERNAL_16fb6c7e_4_k_cu_04b3ca07_242314cute1_E,(_ZN40_INTERNAL_16fb6c7e_4_k_cu_04b3ca07_242314cuda3std3__45__cpo6cbeginE - _ZN40_INTERNAL_16fb6c7e_4_k_cu_04b3ca07_242314cute1_E)
_ZN40_INTERNAL_16fb6c7e_4_k_cu_04b3ca07_242314cute1_E:
	.zero		1
	.type		_ZN40_INTERNAL_16fb6c7e_4_k_cu_04b3ca07_242314cuda3std3__45__cpo6cbeginE,@object
	.size		_ZN40_INTERNAL_16fb6c7e_4_k_cu_04b3ca07_242314cuda3std3__45__cpo6cbeginE,(_ZN40_INTERNAL_16fb6c7e_4_k_cu_04b3ca07_242314cuda3std3__48in_placeE - _ZN40_INTERNAL_16fb6c7e_4_k_cu_04b3ca07_242314cuda3std3__45__cpo6cbeginE)
_ZN40_INTERNAL_16fb6c7e_4_k_cu_04b3ca07_242314cuda3std3__45__cpo6cbeginE:
	.zero		1
	.type		_ZN40_INTERNAL_16fb6c7e_4_k_cu_04b3ca07_242314cuda3std3__48in_placeE,@object
	.size		_ZN40_INTERNAL_16fb6c7e_4_k_cu_04b3ca07_242314cuda3std3__48in_placeE,(_ZN40_INTERNAL_16fb6c7e_4_k_cu_04b3ca07_242314cuda3std6ranges3__45__cpo9iter_moveE - _ZN40_INTERNAL_16fb6c7e_4_k_cu_04b3ca07_242314cuda3std3__48in_placeE)
_ZN40_INTERNAL_16fb6c7e_4_k_cu_04b3ca07_242314cuda3std3__48in_placeE:
	.zero		1
	.type		_ZN40_INTERNAL_16fb6c7e_4_k_cu_04b3ca07_242314cuda3std6ranges3__45__cpo9iter_moveE,@object
	.size		_ZN40_INTERNAL_16fb6c7e_4_k_cu_04b3ca07_242314cuda3std6ranges3__45__cpo9iter_moveE,(_ZN40_INTERNAL_16fb6c7e_4_k_cu_04b3ca07_242314cuda3std3__45__cpo5beginE - _ZN40_INTERNAL_16fb6c7e_4_k_cu_04b3ca07_242314cuda3std6ranges3__45__cpo9iter_moveE)
_ZN40_INTERNAL_16fb6c7e_4_k_cu_04b3ca07_242314cuda3std6ranges3__45__cpo9iter_moveE:
	.zero		1
	.type		_ZN40_INTERNAL_16fb6c7e_4_k_cu_04b3ca07_242314cuda3std3__45__cpo5beginE,@object
	.size		_ZN40_INTERNAL_16fb6c7e_4_k_cu_04b3ca07_242314cuda3std3__45__cpo5beginE,(_ZN40_INTERNAL_16fb6c7e_4_k_cu_04b3ca07_242314cuda3std3__442_GLOBAL__N__16fb6c7e_4_k_cu_04b3ca07_242316ignoreE - _ZN40_INTERNAL_16fb6c7e_4_k_cu_04b3ca07_242314cuda3std3__45__cpo5beginE)
_ZN40_INTERNAL_16fb6c7e_4_k_cu_04b3ca07_242314cuda3std3__45__cpo5beginE:
	.zero		1
	.type		_ZN40_INTERNAL_16fb6c7e_4_k_cu_04b3ca07_242314cuda3std3__442_GLOBAL__N__16fb6c7e_4_k_cu_04b3ca07_242316ignoreE,@object
	.size		_ZN40_INTERNAL_16fb6c7e_4_k_cu_04b3ca07_242314cuda3std3__442_GLOBAL__N__16fb6c7e_4_k_cu_04b3ca07_242316ignoreE,(_ZN40_INTERNAL_16fb6c7e_4_k_cu_04b3ca07_242314cute7productE - _ZN40_INTERNAL_16fb6c7e_4_k_cu_04b3ca07_242314cuda3std3__442_GLOBAL__N__16fb6c7e_4_k_cu_04b3ca07_242316ignoreE)
_ZN40_INTERNAL_16fb6c7e_4_k_cu_04b3ca07_242314cuda3std3__442_GLOBAL__N__16fb6c7e_4_k_cu_04b3ca07_242316ignoreE:
	.zero		1
	.type		_ZN40_INTERNAL_16fb6c7e_4_k_cu_04b3ca07_242314cute7productE,@object
	.size		_ZN40_INTERNAL_16fb6c7e_4_k_cu_04b3ca07_242314cute7productE,(_ZN40_INTERNAL_16fb6c7e_4_k_cu_04b3ca07_242314cuda3std3__45__cpo3endE - _ZN40_INTERNAL_16fb6c7e_4_k_cu_04b3ca07_242314cute7productE)
_ZN40_INTERNAL_16fb6c7e_4_k_cu_04b3ca07_242314cute7productE:
	.zero		1
	.type		_ZN40_INTERNAL_16fb6c7e_4_k_cu_04b3ca07_242314cuda3std3__45__cpo3endE,@object
	.size		_ZN40_INTERNAL_16fb6c7e_4_k_cu_04b3ca07_242314cuda3std3__45__cpo3endE,(_ZN40_INTERNAL_16fb6c7e_4_k_cu_04b3ca07_242314cuda3std3__419piecewise_constructE - _ZN40_INTERNAL_16fb6c7e_4_k_cu_04b3ca07_242314cuda3std3__45__cpo3endE)
_ZN40_INTERNAL_16fb6c7e_4_k_cu_04b3ca07_242314cuda3std3__45__cpo3endE:
	.zero		1
	.type		_ZN40_INTERNAL_16fb6c7e_4_k_cu_04b3ca07_242314cuda3std3__419piecewise_constructE,@object
	.size		_ZN40_INTERNAL_16fb6c7e_4_k_cu_04b3ca07_242314cuda3std3__419piecewise_constructE,(_ZN40_INTERNAL_16fb6c7e_4_k_cu_04b3ca07_242314cuda3std3__45__cpo4cendE - _ZN40_INTERNAL_16fb6c7e_4_k_cu_04b3ca07_242314cuda3std3__419piecewise_constructE)
_ZN40_INTERNAL_16fb6c7e_4_k_cu_04b3ca07_242314cuda3std3__419piecewise_constructE:
	.zero		1
	.type		_ZN40_INTERNAL_16fb6c7e_4_k_cu_04b3ca07_242314cuda3std3__45__cpo4cendE,@object
	.size		_ZN40_INTERNAL_16fb6c7e_4_k_cu_04b3ca07_242314cuda3std3__45__cpo4cendE,(_ZN40_INTERNAL_16fb6c7e_4_k_cu_04b3ca07_242314cuda3std6ranges3__45__cpo4swapE - _ZN40_INTERNAL_16fb6c7e_4_k_cu_04b3ca07_242314cuda3std3__45__cpo4cendE)
_ZN40_INTERNAL_16fb6c7e_4_k_cu_04b3ca07_242314cuda3std3__45__cpo4cendE:
	.zero		1
	.type		_ZN40_INTERNAL_16fb6c7e_4_k_cu_04b3ca07_242314cuda3std6ranges3__45__cpo4swapE,@object
	.size		_ZN40_INTERNAL_16fb6c7e_4_k_cu_04b3ca07_242314cuda3std6ranges3__45__cpo4swapE,(.L_8 - _ZN40_INTERNAL_16fb6c7e_4_k_cu_04b3ca07_242314cuda3std6ranges3__45__cpo4swapE)
_ZN40_INTERNAL_16fb6c7e_4_k_cu_04b3ca07_242314cuda3std6ranges3__45__cpo4swapE:
	.zero		1
.L_8:


//--------------------- .nv.constant0._ZN7cutlass13device_kernelINS_4gemm6kernel13GemmUniversalIN4cute5tupleIJiiiiEEENS1_10collective13CollectiveMmaINS1_34MainloopSm90TmaGmmaWarpSpecializedILi5ENS5_IJNS4_1CILi1EEENSA_ILi2EEESB_EEENS1_35KernelTmaWarpSpecializedCooperativeEEENS5_IJNSA_ILi256EEENSA_ILi64EEENSA_ILi32EEEEEENS_10tfloat32_tENS5_IJlSB_lEEESK_SL_NS4_8TiledMMAINS4_8MMA_AtomIJNS4_4SM904GMMA29MMA_64x64x8_F32TF32TF32_SS_TNILNSP_7ScaleInE1ELSR_1EEEEEENS4_6LayoutINS5_IJSC_SB_SB_EEENS5_IJSB_NSA_ILi0EEESW_EEEEENS5_IJNS4_10UnderscoreESZ_SZ_EEEEENS4_23SM90_TMA_LOAD_MULTICASTENS4_14ComposedLayoutINS4_7SwizzleILi3ELi4ELi3EEENS4_18smem_ptr_flag_bitsILi32EEENSU_INS5_IJNSA_ILi8EEESI_EEENS5_IJSI_SB_EEEEEEEvNS4_8identityENS4_13SM90_TMA_LOADES1C_vS1D_EENS_8epilogue10collective6detail29Sm90TmaWarpSpecializedAdapterINS1H_15DefaultEpilogueISK_SL_SL_NS1G_6thread17LinearCombinationISK_Li1EffLNS1L_9ScaleType4KindE0ELNS_15FloatRoundStyleE2ESK_EENS1_15EpilogueDefaultEEEEEvvEEEEvNT_6ParamsE --------------------------
	.section	.nv.constant0._ZN7cutlass13device_kernelINS_4gemm6kernel13GemmUniversalIN4cute5tupleIJiiiiEEENS1_10collective13CollectiveMmaINS1_34MainloopSm90TmaGmmaWarpSpecializedILi5ENS5_IJNS4_1CILi1EEENSA_ILi2EEESB_EEENS1_35KernelTmaWarpSpecializedCooperativeEEENS5_IJNSA_ILi256EEENSA_ILi64EEENSA_ILi32EEEEEENS_10tfloat32_tENS5_IJlSB_lEEESK_SL_NS4_8TiledMMAINS4_8MMA_AtomIJNS4_4SM904GMMA29MMA_64x64x8_F32TF32TF32_SS_TNILNSP_7ScaleInE1ELSR_1EEEEEENS4_6LayoutINS5_IJSC_SB_SB_EEENS5_IJSB_NSA_ILi0EEESW_EEEEENS5_IJNS4_10UnderscoreESZ_SZ_EEEEENS4_23SM90_TMA_LOAD_MULTICASTENS4_14ComposedLayoutINS4_7SwizzleILi3ELi4ELi3EEENS4_18smem_ptr_flag_bitsILi32EEENSU_INS5_IJNSA_ILi8EEESI_EEENS5_IJSI_SB_EEEEEEEvNS4_8identityENS4_13SM90_TMA_LOADES1C_vS1D_EENS_8epilogue10collective6detail29Sm90TmaWarpSpecializedAdapterINS1H_15DefaultEpilogueISK_SL_SL_NS1G_6thread17LinearCombinationISK_Li1EffLNS1L_9ScaleType4KindE0ELNS_15FloatRoundStyleE2ESK_EENS1_15EpilogueDefaultEEEEEvvEEEEvNT_6ParamsE,"a",@progbits
	.sectionflags	@""
	.align	4
.nv.constant0._ZN7cutlass13device_kernelINS_4gemm6kernel13GemmUniversalIN4cute5tupleIJiiiiEEENS1_10collective13CollectiveMmaINS1_34MainloopSm90TmaGmmaWarpSpecializedILi5ENS5_IJNS4_1CILi1EEENSA_ILi2EEESB_EEENS1_35KernelTmaWarpSpecializedCooperativeEEENS5_IJNSA_ILi256EEENSA_ILi64EEENSA_ILi32EEEEEENS_10tfloat32_tENS5_IJlSB_lEEESK_SL_NS4_8TiledMMAINS4_8MMA_AtomIJNS4_4SM904GMMA29MMA_64x64x8_F32TF32TF32_SS_TNILNSP_7ScaleInE1ELSR_1EEEEEENS4_6LayoutINS5_IJSC_SB_SB_EEENS5_IJSB_NSA_ILi0EEESW_EEEEENS5_IJNS4_10UnderscoreESZ_SZ_EEEEENS4_23SM90_TMA_LOAD_MULTICASTENS4_14ComposedLayoutINS4_7SwizzleILi3ELi4ELi3EEENS4_18smem_ptr_flag_bitsILi32EEENSU_INS5_IJNSA_ILi8EEESI_EEENS5_IJSI_SB_EEEEEEEvNS4_8identityENS4_13SM90_TMA_LOADES1C_vS1D_EENS_8epilogue10collective6detail29Sm90TmaWarpSpecializedAdapterINS1H_15DefaultEpilogueISK_SL_SL_NS1G_6thread17LinearCombinationISK_Li1EffLNS1L_9ScaleType4KindE0ELNS_15FloatRoundStyleE2ESK_EENS1_15EpilogueDefaultEEEEEvvEEEEvNT_6ParamsE:
	.zero		1664


//--------------------- SYMBOLS --------------------------

	.type		.nv.reservedSmem.offset0,@object
	.size		.nv.reservedSmem.offset0,0x4
	.type		__assertfail,@function
